	.target	sm_100a

	.elftype	@"ET_EXEC"


//--------------------- .note.nv.tkinfo           --------------------------
	.section	.note.nv.tkinfo,"",@"SHT_NOTE"
	.sectionflags	@"SHF_NOTE_NV_TKINFO"
	.tkinfo
        /*0018*/ 	.word	0x00000081
        /*0030*/ 	.string	""
        /*0030*/ 	.string	"ptxas-blackwell"
        /*0030*/ 	.string	"Cuda compilation tools, release 12.9, V12.9.86"
        /*0030*/ 	.string	"Build cuda_12.9.r12.9/compiler.36037853_0"
        /*0030*/ 	.string	"-v  -suppress-debug-info  -lineinfo  -arch sm_100a "



//--------------------- .note.nv.cuver            --------------------------
	.section	.note.nv.cuver,"",@"SHT_NOTE"
	.sectionflags	@"SHF_NOTE_NV_CUVER"
        /*0018*/ 	.short	0x0001
        /*001a*/ 	.short	0x0064
        /*001c*/ 	.short	0x0001
        /*001e*/ 	.short	0x0000
        /*0020*/ 	.short	0x0001
        /*0022*/ 	.short	0x0000


//--------------------- .nv.info                  --------------------------
	.section	.nv.info,"",@"SHT_CUDA_INFO"
	.align	4


	//----- nvinfo : EIATTR_REGCOUNT
	.align		4
        /*0000*/ 	.byte	0x04, 0x2f
        /*0002*/ 	.short	(.L_4 - .L_3)
	.align		4
.L_3:
        /*0004*/ 	.word	index@(gluon_tcgen05)
        /*0008*/ 	.word	0x00000088


	//----- nvinfo : EIATTR_FRAME_SIZE
	.align		4
.L_4:
        /*000c*/ 	.byte	0x04, 0x11
        /*000e*/ 	.short	(.L_6 - .L_5)
	.align		4
.L_5:
        /*0010*/ 	.word	index@($__internal_2_$__cuda_sm10x_tcgen05_guardrail_trap_unallocated_columns_being_dealloced)
        /*0014*/ 	.word	0x00000000


	//----- nvinfo : EIATTR_FRAME_SIZE
	.align		4
.L_6:
        /*0018*/ 	.byte	0x04, 0x11
        /*001a*/ 	.short	(.L_8 - .L_7)
	.align		4
.L_7:
        /*001c*/ 	.word	index@($__internal_1_$__cuda_sm10x_tcgen05_guardrail_trap_phase_invalid_during_alloc)
        /*0020*/ 	.word	0x00000000


	//----- nvinfo : EIATTR_FRAME_SIZE
	.align		4
.L_8:
        /*0024*/ 	.byte	0x04, 0x11
        /*0026*/ 	.short	(.L_10 - .L_9)
	.align		4
.L_9:
        /*0028*/ 	.word	index@($__internal_0_$__cuda_sm10x_tcgen05_guardrail_trap_col_being_dealloced_not_returned_by_alloc)
        /*002c*/ 	.word	0x00000000


	//----- nvinfo : EIATTR_FRAME_SIZE
	.align		4
.L_10:
        /*0030*/ 	.byte	0x04, 0x11
        /*0032*/ 	.short	(.L_12 - .L_11)
	.align		4
.L_11:
        /*0034*/ 	.word	index@(gluon_tcgen05)
        /*0038*/ 	.word	0x00000000


	//----- nvinfo : EIATTR_MIN_STACK_SIZE
	.align		4
.L_12:
        /*003c*/ 	.byte	0x04, 0x12
        /*003e*/ 	.short	(.L_14 - .L_13)
	.align		4
.L_13:
        /*0040*/ 	.word	index@(gluon_tcgen05)
        /*0044*/ 	.word	0x00000000
.L_14:


//--------------------- .nv.info.gluon_tcgen05    --------------------------
	.section	.nv.info.gluon_tcgen05,"",@"SHT_CUDA_INFO"
	.sectionflags	@""
	.align	4


	//----- nvinfo : EIATTR_CUDA_API_VERSION
	.align		4
        /*0000*/ 	.byte	0x04, 0x37
        /*0002*/ 	.short	(.L_16 - .L_15)
.L_15:
        /*0004*/ 	.word	0x00000081


	//----- nvinfo : EIATTR_KPARAM_INFO
	.align		4
.L_16:
        /*0008*/ 	.byte	0x04, 0x17
        /*000a*/ 	.short	(.L_18 - .L_17)
.L_17:
        /*000c*/ 	.word	0x00000000
        /*0010*/ 	.short	0x000a
        /*0012*/ 	.short	0x0048
        /*0014*/ 	.byte	0x00, 0xf4, 0x21, 0x00


	//----- nvinfo : EIATTR_KPARAM_INFO
	.align		4
.L_18:
        /*0018*/ 	.byte	0x04, 0x17
        /*001a*/ 	.short	(.L_20 - .L_19)
.L_19:
        /*001c*/ 	.word	0x00000000
        /*0020*/ 	.short	0x0009
        /*0022*/ 	.short	0x0040
        /*0024*/ 	.byte	0x00, 0xf4, 0x21, 0x00


	//----- nvinfo : EIATTR_KPARAM_INFO
	.align		4
.L_20:
        /*0028*/ 	.byte	0x04, 0x17
        /*002a*/ 	.short	(.L_22 - .L_21)
.L_21:
        /*002c*/ 	.word	0x00000000
        /*0030*/ 	.short	0x0008
        /*0032*/ 	.short	0x0038
        /*0034*/ 	.byte	0x00, 0xf0, 0x21, 0x00


	//----- nvinfo : EIATTR_KPARAM_INFO
	.align		4
.L_22:
        /*0038*/ 	.byte	0x04, 0x17
        /*003a*/ 	.short	(.L_24 - .L_23)
.L_23:
        /*003c*/ 	.word	0x00000000
        /*0040*/ 	.short	0x0007
        /*0042*/ 	.short	0x0030
        /*0044*/ 	.byte	0x00, 0xf0, 0x21, 0x00


	//----- nvinfo : EIATTR_KPARAM_INFO
	.align		4
.L_24:
        /*0048*/ 	.byte	0x04, 0x17
        /*004a*/ 	.short	(.L_26 - .L_25)
.L_25:
        /*004c*/ 	.word	0x00000000
        /*0050*/ 	.short	0x0006
        /*0052*/ 	.short	0x0028
        /*0054*/ 	.byte	0x00, 0xf0, 0x21, 0x00


	//----- nvinfo : EIATTR_KPARAM_INFO
	.align		4
.L_26:
        /*0058*/ 	.byte	0x04, 0x17
        /*005a*/ 	.short	(.L_28 - .L_27)
.L_27:
        /*005c*/ 	.word	0x00000000
        /*0060*/ 	.short	0x0005
        /*0062*/ 	.short	0x0020
        /*0064*/ 	.byte	0x00, 0xf0, 0x11, 0x00


	//----- nvinfo : EIATTR_KPARAM_INFO
	.align		4
.L_28:
        /*0068*/ 	.byte	0x04, 0x17
        /*006a*/ 	.short	(.L_30 - .L_29)
.L_29:
        /*006c*/ 	.word	0x00000000
        /*0070*/ 	.short	0x0004
        /*0072*/ 	.short	0x001c
        /*0074*/ 	.byte	0x00, 0xf0, 0x11, 0x00


	//----- nvinfo : EIATTR_KPARAM_INFO
	.align		4
.L_30:
        /*0078*/ 	.byte	0x04, 0x17
        /*007a*/ 	.short	(.L_32 - .L_31)
.L_31:
        /*007c*/ 	.word	0x00000000
        /*0080*/ 	.short	0x0003
        /*0082*/ 	.short	0x0018
        /*0084*/ 	.byte	0x00, 0xf0, 0x11, 0x00


	//----- nvinfo : EIATTR_KPARAM_INFO
	.align		4
.L_32:
        /*0088*/ 	.byte	0x04, 0x17
        /*008a*/ 	.short	(.L_34 - .L_33)
.L_33:
        /*008c*/ 	.word	0x00000000
        /*0090*/ 	.short	0x0002
        /*0092*/ 	.short	0x0010
        /*0094*/ 	.byte	0x00, 0xf4, 0x21, 0x00


	//----- nvinfo : EIATTR_KPARAM_INFO
	.align		4
.L_34:
        /*0098*/ 	.byte	0x04, 0x17
        /*009a*/ 	.short	(.L_36 - .L_35)
.L_35:
        /*009c*/ 	.word	0x00000000
        /*00a0*/ 	.short	0x0001
        /*00a2*/ 	.short	0x0008
        /*00a4*/ 	.byte	0x00, 0xf4, 0x21, 0x00


	//----- nvinfo : EIATTR_KPARAM_INFO
	.align		4
.L_36:
        /*00a8*/ 	.byte	0x04, 0x17
        /*00aa*/ 	.short	(.L_38 - .L_37)
.L_37:
        /*00ac*/ 	.word	0x00000000
        /*00b0*/ 	.short	0x0000
        /*00b2*/ 	.short	0x0000
        /*00b4*/ 	.byte	0x00, 0xf4, 0x21, 0x00


	//----- nvinfo : EIATTR_AT_ENTRY_FRAGMENTS
	.align		4
.L_38:
        /*00b8*/ 	.byte	0x04, 0x4f
        /*00ba*/ 	.short	(.L_40 - .L_39)


	//   ....[0]....
.L_39:
        /*00bc*/ 	.word	0x00000004


	//----- nvinfo : EIATTR_RESERVED_SMEM_USED
	.align		4
.L_40:
        /*00c0*/ 	.byte	0x01, 0x41
	.zero		2


	//----- nvinfo : EIATTR_SPARSE_MMA_MASK
	.align		4
        /*00c4*/ 	.byte	0x03, 0x50
        /*00c6*/ 	.short	0x0000


	//----- nvinfo : EIATTR_TCGEN05_1CTA_USED
	.align		4
        /*00c8*/ 	.byte	0x01, 0x51
	.zero		2


	//----- nvinfo : EIATTR_MAXREG_COUNT
	.align		4
        /*00cc*/ 	.byte	0x03, 0x1b
        /*00ce*/ 	.short	0x00ff


	//----- nvinfo : EIATTR_NUM_BARRIERS
	.align		4
        /*00d0*/ 	.byte	0x02, 0x4c
        /*00d2*/ 	.byte	0x01
	.zero		1


	//----- nvinfo : EIATTR_INT_WARP_WIDE_INSTR_OFFSETS
	.align		4
        /*00d4*/ 	.byte	0x04, 0x31
        /*00d6*/ 	.short	(.L_42 - .L_41)


	//   ....[0]....
.L_41:
        /*00d8*/ 	.word	0x00001730


	//   ....[1]....
        /*00dc*/ 	.word	0x00001750


	//   ....[2]....
        /*00e0*/ 	.word	0x000017d0


	//   ....[3]....
        /*00e4*/ 	.word	0x000019f0


	//   ....[4]....
        /*00e8*/ 	.word	0x00001a40


	//   ....[5]....
        /*00ec*/ 	.word	0x00001e60


	//   ....[6]....
        /*00f0*/ 	.word	0x00001e70


	//   ....[7]....
        /*00f4*/ 	.word	0x00001ff0


	//   ....[8]....
        /*00f8*/ 	.word	0x00002530


	//   ....[9]....
        /*00fc*/ 	.word	0x00002540


	//   ....[10]....
        /*0100*/ 	.word	0x00002f80


	//   ....[11]....
        /*0104*/ 	.word	0x00002fd0


	//----- nvinfo : EIATTR_COOP_GROUP_MASK_REGIDS
	.align		4
.L_42:
        /*0108*/ 	.byte	0x04, 0x29
        /*010a*/ 	.short	(.L_44 - .L_43)


	//   ....[0]....
.L_43:
        /*010c*/ 	.word	0xffffffff


	//   ....[1]....
        /*0110*/ 	.word	0xffffffff


	//   ....[2]....
        /*0114*/ 	.word	0xffffffff


	//   ....[3]....
        /*0118*/ 	.word	0xffffffff


	//   ....[4]....
        /*011c*/ 	.word	0xffffffff


	//   ....[5]....
        /*0120*/ 	.word	0xffffffff


	//   ....[6]....
        /*0124*/ 	.word	0xffffffff


	//   ....[7]....
        /*0128*/ 	.word	0xffffffff


	//   ....[8]....
        /*012c*/ 	.word	0xffffffff


	//   ....[9]....
        /*0130*/ 	.word	0xffffffff


	//----- nvinfo : EIATTR_COOP_GROUP_INSTR_OFFSETS
	.align		4
.L_44:
        /*0134*/ 	.byte	0x04, 0x28
        /*0136*/ 	.short	(.L_46 - .L_45)


	//   ....[0]....
.L_45:
        /*0138*/ 	.word	0x00000050


	//   ....[1]....
        /*013c*/ 	.word	0x00000310


	//   ....[2]....
        /*0140*/ 	.word	0x00000500


	//   ....[3]....
        /*0144*/ 	.word	0x000009c0


	//   ....[4]....
        /*0148*/ 	.word	0x00000b00


	//   ....[5]....
        /*014c*/ 	.word	0x00000fb0


	//   ....[6]....
        /*0150*/ 	.word	0x000010f0


	//   ....[7]....
        /*0154*/ 	.word	0x000015e0


	//   ....[8]....
        /*0158*/ 	.word	0x00002e10


	//   ....[9]....
        /*015c*/ 	.word	0x00003080


	//----- nvinfo : EIATTR_VRC_CTA_INIT_COUNT
	.align		4
.L_46:
        /*0160*/ 	.byte	0x02, 0x4a
        /*0162*/ 	.byte	0x80
	.zero		1


	//----- nvinfo : EIATTR_MBARRIER_INSTR_OFFSETS
	.align		4
        /*0164*/ 	.byte	0x04, 0x39
        /*0166*/ 	.short	(.L_48 - .L_47)


	//   ....[0]....
.L_47:
        /*0168*/ 	.word	0x000017f0
        /*016c*/ 	.word	0x000000ff
        /*0170*/ 	.word	0x00028000
        /*0174*/ 	.short	0x0100
        /*0176*/ 	.byte	0x0b
	.zero		1


	//   ....[1]....
        /*0178*/ 	.word	0x00001820
        /*017c*/ 	.word	0x000000ff
        /*0180*/ 	.word	0x00028010
        /*0184*/ 	.short	0x0100
        /*0186*/ 	.byte	0x0b
	.zero		1


	//   ....[2]....
        /*0188*/ 	.word	0x000018d0
        /*018c*/ 	.word	0x000000ff
        /*0190*/ 	.word	0x00028008
        /*0194*/ 	.short	0x0100
        /*0196*/ 	.byte	0x0b
	.zero		1


	//   ....[3]....
        /*0198*/ 	.word	0x000018e0
        /*019c*/ 	.word	0x000000ff
        /*01a0*/ 	.word	0x00028018
        /*01a4*/ 	.short	0x0100
        /*01a6*/ 	.byte	0x0b
	.zero		1


	//   ....[4]....
        /*01a8*/ 	.word	0x00001ac0
        /*01ac*/ 	.word	0x000000ff
        /*01b0*/ 	.word	0x00028000
        /*01b4*/ 	.short	0x010a
        /*01b6*/ 	.byte	0x0b
	.zero		1


	//   ....[5]....
        /*01b8*/ 	.word	0x00001ec0
        /*01bc*/ 	.word	0x000000ff
        /*01c0*/ 	.word	0x00028010
        /*01c4*/ 	.short	0x010a
        /*01c6*/ 	.byte	0x0b
	.zero		1


	//   ....[6]....
        /*01c8*/ 	.word	0x000020e0
        /*01cc*/ 	.word	0x000000ff
        /*01d0*/ 	.word	0x00028000
        /*01d4*/ 	.short	0x010a
        /*01d6*/ 	.byte	0x25
	.zero		1


	//   ....[7]....
        /*01d8*/ 	.word	0x00002580
        /*01dc*/ 	.word	0x000000ff
        /*01e0*/ 	.word	0x00028010
        /*01e4*/ 	.short	0x010a
        /*01e6*/ 	.byte	0x25
	.zero		1


	//   ....[8]....
        /*01e8*/ 	.word	0x00002650
        /*01ec*/ 	.word	0x000000ff
        /*01f0*/ 	.word	0x00028000
        /*01f4*/ 	.short	0x0108
        /*01f6*/ 	.byte	0x0b
	.zero		1


	//   ....[9]....
        /*01f8*/ 	.word	0x00002660
        /*01fc*/ 	.word	0x000000ff
        /*0200*/ 	.word	0x00028010
        /*0204*/ 	.short	0x0108
        /*0206*/ 	.byte	0x0b
	.zero		1


	//   ....[10]....
        /*0208*/ 	.word	0x000026b0
        /*020c*/ 	.word	0x000000ff
        /*0210*/ 	.word	0x00028008
        /*0214*/ 	.short	0x0108
        /*0216*/ 	.byte	0x0b
	.zero		1


	//   ....[11]....
        /*0218*/ 	.word	0x000026c0
        /*021c*/ 	.word	0x000000ff
        /*0220*/ 	.word	0x00028018
        /*0224*/ 	.short	0x0108
        /*0226*/ 	.byte	0x0b
	.zero		1


	//   ....[12]....
        /*0228*/ 	.word	0x000030a0
        /*022c*/ 	.word	0x000000ff
        /*0230*/ 	.word	0x00028000
        /*0234*/ 	.short	0x010a
        /*0236*/ 	.byte	0x0b
	.zero		1


	//   ....[13]....
        /*0238*/ 	.word	0x000030d0
        /*023c*/ 	.word	0x000000ff
        /*0240*/ 	.word	0x00028010
        /*0244*/ 	.short	0x010a
        /*0246*/ 	.byte	0x0b
	.zero		1


	//   ....[14]....
        /*0248*/ 	.word	0x00003100
        /*024c*/ 	.word	0x000000ff
        /*0250*/ 	.word	0x00028000
        /*0254*/ 	.short	0x010a
        /*0256*/ 	.byte	0x25
	.zero		1


	//   ....[15]....
        /*0258*/ 	.word	0x00003130
        /*025c*/ 	.word	0x000000ff
        /*0260*/ 	.word	0x00028010
        /*0264*/ 	.short	0x010a
        /*0266*/ 	.byte	0x25
	.zero		1


	//----- nvinfo : EIATTR_NUM_MBARRIERS
	.align		4
.L_48:
        /*0268*/ 	.byte	0x03, 0x38
        /*026a*/ 	.short	0x0004


	//----- nvinfo : EIATTR_EXIT_INSTR_OFFSETS
	.align		4
        /*026c*/ 	.byte	0x04, 0x1c
        /*026e*/ 	.short	(.L_50 - .L_49)


	//   ....[0]....
.L_49:
        /*0270*/ 	.word	0x00003090


	//----- nvinfo : EIATTR_REQNTID
	.align		4
.L_50:
        /*0274*/ 	.byte	0x04, 0x10
        /*0276*/ 	.short	(.L_52 - .L_51)
.L_51:
        /*0278*/ 	.word	0x00000080
        /*027c*/ 	.word	0x00000001
        /*0280*/ 	.word	0x00000001


	//----- nvinfo : EIATTR_CRS_STACK_SIZE
	.align		4
.L_52:
        /*0284*/ 	.byte	0x04, 0x1e
        /*0286*/ 	.short	(.L_54 - .L_53)
.L_53:
        /*0288*/ 	.word	0x00000000


	//----- nvinfo : EIATTR_CBANK_PARAM_SIZE
	.align		4
.L_54:
        /*028c*/ 	.byte	0x03, 0x19
        /*028e*/ 	.short	0x0050


	//----- nvinfo : EIATTR_PARAM_CBANK
	.align		4
        /*0290*/ 	.byte	0x04, 0x0a
        /*0292*/ 	.short	(.L_56 - .L_55)
	.align		4
.L_55:
        /*0294*/ 	.word	index@(.nv.constant0.gluon_tcgen05)
        /*0298*/ 	.short	0x0380
        /*029a*/ 	.short	0x0050


	//----- nvinfo : EIATTR_SW_WAR
	.align		4
.L_56:
        /*029c*/ 	.byte	0x04, 0x36
        /*029e*/ 	.short	(.L_58 - .L_57)
.L_57:
        /*02a0*/ 	.word	0x00000008
.L_58:


//--------------------- .nv.compat                --------------------------
	.section	.nv.compat,"",@"SHT_CUDA_COMPAT_INFO"
	.align	4
        /*0000*/ 	.byte	0x02, 0x02, 0x02, 0x00, 0x02, 0x05, 0x05, 0x00, 0x02, 0x03, 0x03, 0x00, 0x02, 0x06, 0x01, 0x00


//--------------------- .nv.callgraph             --------------------------
	.section	.nv.callgraph,"",@"SHT_CUDA_CALLGRAPH"
	.align	4
	.sectionentsize	8
	.align		4
        /*0000*/ 	.word	0x00000000
	.align		4
        /*0004*/ 	.word	0xffffffff
	.align		4
        /*0008*/ 	.word	0x00000000
	.align		4
        /*000c*/ 	.word	0xfffffffe
	.align		4
        /*0010*/ 	.word	0x00000000
	.align		4
        /*0014*/ 	.word	0xfffffffd
	.align		4
        /*0018*/ 	.word	0x00000000
	.align		4
        /*001c*/ 	.word	0xfffffffc


//--------------------- .text.gluon_tcgen05       --------------------------
	.section	.text.gluon_tcgen05,"ax",@progbits
	.align	128
        .global         gluon_tcgen05
        .type           gluon_tcgen05,@function
        .size           gluon_tcgen05,(.L_x_77 - gluon_tcgen05)
        .other          gluon_tcgen05,@"STO_CUDA_ENTRY STV_DEFAULT"
gluon_tcgen05:
.text.gluon_tcgen05:
[----:B------:R-:W1:Y:S01]  /*0000*/  LDC R1, c[0x0][0x37c] ;  /* 0x0000df00ff017b82 */ /* 0x000e620000000800 */
[----:B------:R-:W2:Y:S02]  /*0010*/  S2R R0, SR_TID.X ;  /* 0x0000000000007919 */ /* 0x000ea40000002100 */
[----:B--2---:R-:W-:-:S13]  /*0020*/  ISETP.GE.U32.AND P1, PT, R0, 0x20, PT ;  /* 0x000000200000780c */ /* 0x004fda0003f26070 */
[----:B------:R-:W-:Y:S05]  /*0030*/  @P1 BRA `(.L_x_0) ;  /* 0x0000000000b81947 */ /* 0x000fea0003800000 */
[----:B------:R-:W2:Y:S01]  /*0040*/  S2UR UR6, SR_CgaCtaId ;  /* 0x00000000000679c3 */ /* 0x000ea20000008800 */
[----:B------:R-:W-:Y:S01]  /*0050*/  NOP ;  /* 0x0000000000007918 */ /* 0x000fe20000000000 */
[----:B------:R-:W-:Y:S02]  /*0060*/  UMOV UR4, 0x40 ;  /* 0x0000004000047882 */ /* 0x000fe40000000000 */
[----:B--2---:R-:W-:-:S09]  /*0070*/  ULEA UR4, UR6, UR4, 0x18 ;  /* 0x0000000406047291 */ /* 0x004fd2000f8ec0ff */
[----:B------:R-:W2:Y:S01]  /*0080*/  LDS.U8 R2, [UR4] ;  /* 0x00000004ff027984 */ /* 0x000ea20008000000 */
[----:B------:R-:W-:Y:S02]  /*0090*/  UMOV UR4, 0x400 ;  /* 0x0000040000047882 */ /* 0x000fe40000000000 */
[----:B------:R-:W-:Y:S01]  /*00a0*/  ULEA UR4, UR6, UR4, 0x18 ;  /* 0x0000000406047291 */ /* 0x000fe2000f8ec0ff */
[----:B--2---:R-:W-:-:S13]  /*00b0*/  ISETP.NE.AND P0, PT, R2, RZ, PT ;  /* 0x000000ff0200720c */ /* 0x004fda0003f05270 */
[----:B------:R-:W-:Y:S05]  /*00c0*/  @P0 BRA `(.L_x_1) ;  /* 0x00000000007c0947 */ /* 0x000fea0003800000 */
[----:B------:R-:W-:-:S13]  /*00d0*/  ELECT P0, URZ, PT ;  /* 0x0000000000ff782f */ /* 0x000fda0003800000 */
[----:B------:R-:W-:Y:S05]  /*00e0*/  @!P0 BRA `(.L_x_2) ;  /* 0x0000000000848947 */ /* 0x000fea0003800000 */
[----:B------:R-:W-:Y:S01]  /*00f0*/  UMOV UR5, 0x8 ;  /* 0x0000000800057882 */ /* 0x000fe20000000000 */
[----:B------:R-:W-:Y:S02]  /*0100*/  IMAD.MOV.U32 R5, RZ, RZ, 0x1 ;  /* 0x00000001ff057424 */ /* 0x000fe400078e00ff */
[----:B------:R-:W-:Y:S02]  /*0110*/  IMAD.MOV.U32 R3, RZ, RZ, 0xff ;  /* 0x000000ffff037424 */ /* 0x000fe400078e00ff */
[----:B------:R-:W-:Y:S04]  /*0120*/  DEPBAR.LE SB2, 0x36 ;  /* 0x0000ad800000791a */ /* 0x000fe80000000000 */
[----:B------:R-:W2:Y:S02]  /*0130*/  UTCATOMSWS.FIND_AND_SET.ALIGN UP0, UR5, UR5 ;  /* 0x00000005000575e3 */ /* 0x000ea40008000800 */
[----:B--2---:R-:W-:-:S04]  /*0140*/  PLOP3.LUT P0, PT, PT, PT, UP0, 0x80, 0x8 ;  /* 0x000000000008781c */ /* 0x004fc80003f0f008 */
[----:B------:R-:W-:-:S04]  /*0150*/  SEL R2, RZ, 0xffffffff, !P0 ;  /* 0xffffffffff027807 */ /* 0x000fc80004000000 */
[----:B------:R-:W-:Y:S01]  /*0160*/  ISETP.NE.AND P0, PT, R2, RZ, PT ;  /* 0x000000ff0200720c */ /* 0x000fe20003f05270 */
[----:B------:R-:W-:-:S12]  /*0170*/  IMAD.U32 R2, RZ, RZ, UR5 ;  /* 0x00000005ff027e24 */ /* 0x000fd8000f8e00ff */
[----:B------:R-:W-:Y:S05]  /*0180*/  @P0 BRA `(.L_x_3) ;  /* 0x0000000000240947 */ /* 0x000fea0003800000 */
.L_x_4:
[----:B------:R-:W-:Y:S05]  /*0190*/  NANOSLEEP 0x64 ;  /* 0x000000640000795d */ /* 0x000fea0003800000 */
[----:B------:R-:W-:-:S05]  /*01a0*/  UMOV UR5, 0x8 ;  /* 0x0000000800057882 */ /* 0x000fca0000000000 */
[----:B------:R-:W-:Y:S04]  /*01b0*/  DEPBAR.LE SB2, 0x36 ;  /* 0x0000ad800000791a */ /* 0x000fe80000000000 */
[----:B------:R-:W2:Y:S02]  /*01c0*/  UTCATOMSWS.FIND_AND_SET.ALIGN UP0, UR5, UR5 ;  /* 0x00000005000575e3 */ /* 0x000ea40008000800 */
[----:B--2---:R-:W-:-:S04]  /*01d0*/  PLOP3.LUT P0, PT, PT, PT, UP0, 0x80, 0x8 ;  /* 0x000000000008781c */ /* 0x004fc80003f0f008 */
[----:B------:R-:W-:-:S04]  /*01e0*/  SEL R2, RZ, 0xffffffff, !P0 ;  /* 0xffffffffff027807 */ /* 0x000fc80004000000 */
[----:B------:R-:W-:Y:S01]  /*01f0*/  ISETP.NE.AND P0, PT, R2, RZ, PT ;  /* 0x000000ff0200720c */ /* 0x000fe20003f05270 */
[----:B------:R-:W-:-:S12]  /*0200*/  IMAD.U32 R2, RZ, RZ, UR5 ;  /* 0x00000005ff027e24 */ /* 0x000fd8000f8e00ff */
[----:B------:R-:W-:Y:S05]  /*0210*/  @!P0 BRA `(.L_x_4) ;  /* 0xfffffffc00dc8947 */ /* 0x000fea000383ffff */
.L_x_3:
[C---:B------:R-:W-:Y:S01]  /*0220*/  VIADD R4, R2.reuse, 0x10 ;  /* 0x0000001002047836 */ /* 0x040fe20000000000 */
[----:B------:R-:W-:Y:S01]  /*0230*/  UMOV UR5, 0x50 ;  /* 0x0000005000057882 */ /* 0x000fe20000000000 */
[----:B------:R-:W-:Y:S01]  /*0240*/  SHF.L.U32 R3, R3, R2, RZ ;  /* 0x0000000203037219 */ /* 0x000fe200000006ff */
[----:B------:R-:W-:Y:S01]  /*0250*/  ULEA UR5, UR6, UR5, 0x18 ;  /* 0x0000000506057291 */ /* 0x000fe2000f8ec0ff */
[----:B------:R-:W-:Y:S01]  /*0260*/  IMAD.SHL.U32 R2, R2, 0x20, RZ ;  /* 0x0000002002027824 */ /* 0x000fe200078e00ff */
[----:B------:R-:W-:-:S04]  /*0270*/  SHF.L.U32 R4, R5, R4, RZ ;  /* 0x0000000405047219 */ /* 0x000fc800000006ff */
[----:B------:R-:W-:-:S05]  /*0280*/  LOP3.LUT R3, R4, R3, RZ, 0xfc, !PT ;  /* 0x0000000304037212 */ /* 0x000fca00078efcff */
[----:B------:R2:W-:Y:S04]  /*0290*/  ATOMS.OR RZ, [UR5], R3 ;  /* 0x00000003ffff798c */ /* 0x0005e8000b000005 */
[----:B------:R2:W-:Y:S01]  /*02a0*/  STS [UR4], R2 ;  /* 0x00000002ff007988 */ /* 0x0005e20008000804 */
[----:B------:R-:W-:Y:S05]  /*02b0*/  BRA `(.L_x_2) ;  /* 0x0000000000107947 */ /* 0x000fea0003800000 */
.L_x_1:
[----:B------:R-:W-:Y:S01]  /*02c0*/  IMAD.MOV.U32 R3, RZ, RZ, -0x1 ;  /* 0xffffffffff037424 */ /* 0x000fe200078e00ff */
[----:B------:R-:W-:-:S04]  /*02d0*/  MOV R2, 0x300 ;  /* 0x0000030000027802 */ /* 0x000fc80000000f00 */
[----:B------:R2:W-:Y:S03]  /*02e0*/  STS [UR4], R3 ;  /* 0x00000003ff007988 */ /* 0x0005e60008000804 */
[----:B-12---:R-:W-:Y:S05]  /*02f0*/  CALL.REL.NOINC `($__internal_1_$__cuda_sm10x_tcgen05_guardrail_trap_phase_invalid_during_alloc) ;  /* 0x0000002c00a47944 */ /* 0x006fea0003c00000 */
.L_x_2:
[----:B------:R-:W-:Y:S05]  /*0300*/  WARPSYNC.ALL ;  /* 0x0000000000007948 */ /* 0x000fea0003800000 */
[----:B------:R-:W-:Y:S01]  /*0310*/  NOP ;  /* 0x0000000000007918 */ /* 0x000fe20000000000 */
.L_x_0:
[----:B------:R-:W3:Y:S08]  /*0320*/  S2UR UR4, SR_CgaCtaId ;  /* 0x00000000000479c3 */ /* 0x000ef00000008800 */
[----:B------:R-:W-:Y:S01]  /*0330*/  BAR.SYNC.DEFER_BLOCKING 0x0 ;  /* 0x0000000000007b1d */ /* 0x000fe20000010000 */
[----:B------:R-:W-:-:S05]  /*0340*/  LOP3.LUT R10, R0, 0x7f, RZ, 0xc0, !PT ;  /* 0x0000007f000a7812 */ /* 0x000fca00078ec0ff */
[----:B------:R-:W-:Y:S02]  /*0350*/  UMOV UR11, 0x400 ;  /* 0x00000400000b7882 */ /* 0x000fe40000000000 */
[----:B------:R-:W4:Y:S08]  /*0360*/  LDC R4, c[0x0][0x398] ;  /* 0x0000e600ff047b82 */ /* 0x000f300000000800 */
[----:B------:R-:W5:Y:S01]  /*0370*/  LDC R13, c[0x0][0x3a0] ;  /* 0x0000e800ff0d7b82 */ /* 0x000f620000000800 */
[----:B---3--:R-:W-:-:S07]  /*0380*/  ULEA UR11, UR4, UR11, 0x18 ;  /* 0x0000000b040b7291 */ /* 0x008fce000f8ec0ff */
[----:B------:R-:W3:Y:S02]  /*0390*/  S2UR UR15, SR_CTAID.Y ;  /* 0x00000000000f79c3 */ /* 0x000ee40000002600 */
[----:B--2---:R-:W2:Y:S06]  /*03a0*/  LDS R3, [UR11] ;  /* 0x0000000bff037984 */ /* 0x004eac0008000800 */
[----:B------:R-:W-:Y:S06]  /*03b0*/  BAR.SYNC.DEFER_BLOCKING 0x0 ;  /* 0x0000000000007b1d */ /* 0x000fec0000010000 */
[----:B------:R-:W-:Y:S05]  /*03c0*/  @P1 BRA `(.L_x_5) ;  /* 0x0000000000181947 */ /* 0x000fea0003800000 */
[----:B------:R-:W-:Y:S01]  /*03d0*/  ELECT P0, URZ, PT ;  /* 0x0000000000ff782f */ /* 0x000fe20003800000 */
[----:B------:R-:W-:Y:S01]  /*03e0*/  IMAD.MOV.U32 R2, RZ, RZ, 0x1 ;  /* 0x00000001ff027424 */ /* 0x000fe200078e00ff */
[----:B------:R-:W-:Y:S01]  /*03f0*/  UMOV UR5, 0x40 ;  /* 0x0000004000057882 */ /* 0x000fe20000000000 */
[----:B------:R-:W-:Y:S01]  /*0400*/  UVIRTCOUNT.DEALLOC.SMPOOL 0x80 ;  /* 0x000000800000784c */ /* 0x000fe20000000000 */
[----:B------:R-:W-:-:S09]  /*0410*/  ULEA UR5, UR4, UR5, 0x18 ;  /* 0x0000000504057291 */ /* 0x000fd2000f8ec0ff */
[----:B------:R5:W-:Y:S03]  /*0420*/  @P0 STS.U8 [UR5], R2 ;  /* 0x00000002ff000988 */ /* 0x000be60008000005 */
.L_x_5:
[----:B------:R-:W5:Y:S01]  /*0430*/  S2UR UR4, SR_CTAID.Z ;  /* 0x00000000000479c3 */ /* 0x000f620000002700 */
[----:B------:R-:W4:Y:S01]  /*0440*/  LDCU UR5, c[0x0][0x370] ;  /* 0x00006e00ff0577ac */ /* 0x000f220008000800 */
[----:B------:R-:W-:Y:S01]  /*0450*/  ISETP.GE.U32.AND P0, PT, R10, 0x20, PT ;  /* 0x000000200a00780c */ /* 0x000fe20003f06070 */
[----:B----4-:R-:W-:Y:S01]  /*0460*/  VIADD R4, R4, 0xffffffff ;  /* 0xffffffff04047836 */ /* 0x010fe20000000000 */
[C---:B------:R-:W-:Y:S01]  /*0470*/  ISETP.NE.U32.AND P2, PT, R10.reuse, RZ, PT ;  /* 0x000000ff0a00720c */ /* 0x040fe20003f45070 */
[----:B------:R-:W5:Y:S01]  /*0480*/  LDCU UR6, c[0x0][0x374] ;  /* 0x00006e80ff0677ac */ /* 0x000f620008000800 */
[----:B------:R-:W-:Y:S01]  /*0490*/  LEA R11, R10, UR11, 0x2 ;  /* 0x0000000b0a0b7c11 */ /* 0x000fe2000f8e10ff */
[----:B-----5:R-:W-:Y:S01]  /*04a0*/  VIADD R12, R13, 0xffffffff ;  /* 0xffffffff0d0c7836 */ /* 0x020fe20000000000 */
[----:B------:R-:W4:Y:S01]  /*04b0*/  S2UR UR16, SR_CTAID.X ;  /* 0x00000000001079c3 */ /* 0x000f220000002500 */
[----:B------:R-:W5:Y:S01]  /*04c0*/  LDCU.64 UR12, c[0x0][0x3c0] ;  /* 0x00007800ff0c77ac */ /* 0x000f620008000a00 */
[----:B--2---:R-:W-:Y:S01]  /*04d0*/  R2UR UR10, R3 ;  /* 0x00000000030a72ca */ /* 0x004fe200000e0000 */
[----:B------:R-:W-:Y:S04]  /*04e0*/  BSSY.RECONVERGENT B0, `(.L_x_6) ;  /* 0x0000011000007945 */ /* 0x000fe80003800200 */
[----:B------:R2:W-:Y:S01]  /*04f0*/  @!P0 STS [R11], RZ ;  /* 0x000000ff0b008388 */ /* 0x0005e20000000800 */
[----:B------:R-:W-:-:S03]  /*0500*/  NOP ;  /* 0x0000000000007918 */ /* 0x000fc60000000000 */
[----:B------:R2:W-:Y:S01]  /*0510*/  @!P2 STS [UR11+0x24], R4 ;  /* 0x00002404ff00a988 */ /* 0x0005e2000800080b */
[----:B---3--:R-:W-:-:S03]  /*0520*/  UIMAD UR4, UR4, UR6, UR15 ;  /* 0x00000006040472a4 */ /* 0x008fc6000f8e020f */
[----:B------:R2:W-:Y:S01]  /*0530*/  @!P2 STS [UR11+0x20], R12 ;  /* 0x0000200cff00a988 */ /* 0x0005e2000800080b */
[----:B----4-:R-:W-:-:S04]  /*0540*/  UIMAD UR4, UR4, UR5, UR16 ;  /* 0x00000005040472a4 */ /* 0x010fc8000f8e0210 */
[----:B------:R-:W-:-:S04]  /*0550*/  UIMAD UR4, UR4, 0x180, URZ ;  /* 0x00000180040478a4 */ /* 0x000fc8000f8e02ff */
[----:B-----5:R-:W-:-:S04]  /*0560*/  UIADD3 UR8, UP0, UPT, UR4, UR12, URZ ;  /* 0x0000000c04087290 */ /* 0x020fc8000ff1e0ff */
[----:B------:R-:W-:Y:S01]  /*0570*/  ULEA.HI.X.SX32 UR9, UR4, UR13, 0x1, UP0 ;  /* 0x0000000d04097291 */ /* 0x000fe200080f0eff */
[----:B--2---:R-:W-:Y:S11]  /*0580*/  @P2 BRA `(.L_x_7) ;  /* 0x0000000000182947 */ /* 0x004ff60003800000 */
[----:B------:R-:W2:Y:S01]  /*0590*/  LDS R2, [UR11+0x8] ;  /* 0x0000080bff027984 */ /* 0x000ea20008000800 */
[----:B------:R-:W3:Y:S01]  /*05a0*/  LDC.64 R6, c[0x0][0x380] ;  /* 0x0000e000ff067b82 */ /* 0x000ee20000000a00 */
[----:B------:R-:W-:Y:S02]  /*05b0*/  IMAD.MOV.U32 R3, RZ, RZ, 0x70 ;  /* 0x00000070ff037424 */ /* 0x000fe400078e00ff */
[----:B---3--:R3:W-:Y:S03]  /*05c0*/  STS.64 [UR11], R6 ;  /* 0x00000006ff007988 */ /* 0x0087e60008000a0b */
[----:B--2---:R-:W-:-:S05]  /*05d0*/  LOP3.LUT R2, R2, 0x10, R3, 0xd8, !PT ;  /* 0x0000001002027812 */ /* 0x004fca00078ed803 */
[----:B------:R3:W-:Y:S02]  /*05e0*/  STS [UR11+0x8], R2 ;  /* 0x00000802ff007988 */ /* 0x0007e4000800080b */
.L_x_7:
[----:B------:R-:W-:Y:S05]  /*05f0*/  BSYNC.RECONVERGENT B0 ;  /* 0x0000000000007941 */ /* 0x000fea0003800200 */
.L_x_6:
[----:B------:R-:W-:Y:S04]  /*0600*/  BSSY.RECONVERGENT B0, `(.L_x_8) ;  /* 0x000000a000007945 */ /* 0x000fe80003800200 */
[----:B------:R-:W-:Y:S05]  /*0610*/  @P2 BRA `(.L_x_9) ;  /* 0x0000000000202947 */ /* 0x000fea0003800000 */
[----:B---3--:R-:W2:Y:S01]  /*0620*/  LDS R2, [UR11+0x34] ;  /* 0x0000340bff027984 */ /* 0x008ea20008000800 */
[----:B------:R-:W-:Y:S02]  /*0630*/  IMAD.MOV.U32 R3, RZ, RZ, 0x3f000000 ;  /* 0x3f000000ff037424 */ /* 0x000fe400078e00ff */
[----:B------:R-:W-:Y:S01]  /*0640*/  @!P2 IMAD.MOV.U32 R5, RZ, RZ, 0x3f ;  /* 0x0000003fff05a424 */ /* 0x000fe200078e00ff */
[----:B------:R-:W3:Y:S02]  /*0650*/  @!P2 LDS R6, [UR11+0x38] ;  /* 0x0000380bff06a984 */ /* 0x000ee40008000800 */
[----:B--2---:R-:W-:Y:S02]  /*0660*/  LOP3.LUT R2, R2, 0xff000000, R3, 0xb8, !PT ;  /* 0xff00000002027812 */ /* 0x004fe400078eb803 */
[----:B---3--:R-:W-:-:S03]  /*0670*/  @!P2 LOP3.LUT R3, R6, 0xff, R5, 0xb8, !PT ;  /* 0x000000ff0603a812 */ /* 0x008fc600078eb805 */
[----:B------:R2:W-:Y:S04]  /*0680*/  STS [UR11+0x34], R2 ;  /* 0x00003402ff007988 */ /* 0x0005e8000800080b */
[----:B------:R2:W-:Y:S02]  /*0690*/  @!P2 STS [UR11+0x38], R3 ;  /* 0x00003803ff00a988 */ /* 0x0005e4000800080b */
.L_x_9:
[----:B------:R-:W-:Y:S05]  /*06a0*/  BSYNC.RECONVERGENT B0 ;  /* 0x0000000000007941 */ /* 0x000fea0003800200 */
.L_x_8:
[----:B------:R-:W-:Y:S04]  /*06b0*/  BSSY.RECONVERGENT B0, `(.L_x_10) ;  /* 0x000000e000007945 */ /* 0x000fe80003800200 */
[----:B------:R-:W-:Y:S05]  /*06c0*/  @P2 BRA `(.L_x_11) ;  /* 0x0000000000302947 */ /* 0x000fea0003800000 */
[----:B--2---:R-:W2:Y:S01]  /*06d0*/  LDS R3, [UR11+0x34] ;  /* 0x0000340bff037984 */ /* 0x004ea20008000800 */
[----:B------:R-:W4:Y:S03]  /*06e0*/  LDC.64 R8, c[0x0][0x3a8] ;  /* 0x0000ea00ff087b82 */ /* 0x000f260000000a00 */
[----:B---3--:R-:W3:Y:S01]  /*06f0*/  LDS R2, [UR11+0x1c] ;  /* 0x00001c0bff027984 */ /* 0x008ee20008000800 */
[C---:B----4-:R-:W-:Y:S01]  /*0700*/  SHF.L.U64.HI R6, R8.reuse, 0x1, R9 ;  /* 0x0000000108067819 */ /* 0x050fe20000010209 */
[----:B------:R-:W-:-:S03]  /*0710*/  IMAD.SHL.U32 R5, R8, 0x2, RZ ;  /* 0x0000000208057824 */ /* 0x000fc600078e00ff */
[--C-:B------:R-:W-:Y:S02]  /*0720*/  SHF.R.U32.HI R7, RZ, 0x4, R6.reuse ;  /* 0x00000004ff077819 */ /* 0x100fe40000011606 */
[----:B------:R-:W-:-:S05]  /*0730*/  SHF.R.U64 R5, R5, 0x4, R6 ;  /* 0x0000000405057819 */ /* 0x000fca0000001206 */
[----:B------:R4:W-:Y:S01]  /*0740*/  STS [UR11+0xc], R5 ;  /* 0x00000c05ff007988 */ /* 0x0009e2000800080b */
[----:B--2---:R-:W-:Y:S02]  /*0750*/  LOP3.LUT R3, R3, 0x7, RZ, 0xb8, !PT ;  /* 0x0000000703037812 */ /* 0x004fe400078eb8ff */
[----:B---3--:R-:W-:-:S03]  /*0760*/  LOP3.LUT R2, R2, 0xf, R7, 0xb8, !PT ;  /* 0x0000000f02027812 */ /* 0x008fc600078eb807 */
[----:B------:R4:W-:Y:S04]  /*0770*/  STS [UR11+0x34], R3 ;  /* 0x00003403ff007988 */ /* 0x0009e8000800080b */
[----:B------:R4:W-:Y:S02]  /*0780*/  STS [UR11+0x1c], R2 ;  /* 0x00001c02ff007988 */ /* 0x0009e4000800080b */
.L_x_11:
[----:B------:R-:W-:Y:S05]  /*0790*/  BSYNC.RECONVERGENT B0 ;  /* 0x0000000000007941 */ /* 0x000fea0003800200 */
.L_x_10:
[----:B------:R-:W-:Y:S04]  /*07a0*/  BSSY.RECONVERGENT B1, `(.L_x_12) ;  /* 0x000001a000017945 */ /* 0x000fe80003800200 */
[----:B------:R-:W-:Y:S04]  /*07b0*/  BSSY.RELIABLE B0, `(.L_x_13) ;  /* 0x0000015000007945 */ /* 0x000fe80003800100 */
[----:B------:R-:W-:Y:S05]  /*07c0*/  @P2 BRA `(.L_x_14) ;  /* 0x0000000000202947 */ /* 0x000fea0003800000 */
[----:B--234-:R-:W2:Y:S02]  /*07d0*/  LDS R2, [UR11+0x34] ;  /* 0x0000340bff027984 */ /* 0x01cea40008000800 */
[----:B--2---:R-:W-:-:S05]  /*07e0*/  LOP3.LUT R2, R2, 0x38, RZ, 0xb8, !PT ;  /* 0x0000003802027812 */ /* 0x004fca00078eb8ff */
[----:B------:R2:W-:Y:S01]  /*07f0*/  STS [UR11+0x34], R2 ;  /* 0x00003402ff007988 */ /* 0x0005e2000800080b */
[----:B------:R-:W-:Y:S05]  /*0800*/  @P2 BRA `(.L_x_15) ;  /* 0x0000000000202947 */ /* 0x000fea0003800000 */
[----:B--2---:R-:W2:Y:S01]  /*0810*/  LDS R2, [UR11+0x8] ;  /* 0x0000080bff027984 */ /* 0x004ea20008000800 */
[----:B------:R-:W-:-:S05]  /*0820*/  IMAD.MOV.U32 R3, RZ, RZ, 0x780 ;  /* 0x00000780ff037424 */ /* 0x000fca00078e00ff */
[----:B--2---:R-:W-:-:S05]  /*0830*/  LOP3.LUT R2, R2, 0x500, R3, 0xd8, !PT ;  /* 0x0000050002027812 */ /* 0x004fca00078ed803 */
[----:B------:R5:W-:Y:S02]  /*0840*/  STS [UR11+0x8], R2 ;  /* 0x00000802ff007988 */ /* 0x000be4000800080b */
.L_x_14:
[----:B------:R-:W-:Y:S05]  /*0850*/  @P2 BRA `(.L_x_16) ;  /* 0x0000000000282947 */ /* 0x000fea0003800000 */
[----:B--2345:R-:W2:Y:S02]  /*0860*/  LDS R2, [UR11+0x8] ;  /* 0x0000080bff027984 */ /* 0x03cea40008000800 */
[----:B--2---:R-:W-:-:S05]  /*0870*/  LOP3.LUT R2, R2, 0x1800, RZ, 0xb8, !PT ;  /* 0x0000180002027812 */ /* 0x004fca00078eb8ff */
[----:B------:R3:W-:Y:S02]  /*0880*/  STS [UR11+0x8], R2 ;  /* 0x00000802ff007988 */ /* 0x0007e4000800080b */
.L_x_15:
[----:B------:R-:W-:Y:S05]  /*0890*/  @P2 BREAK.RELIABLE B0 ;  /* 0x0000000000002942 */ /* 0x000fea0003800100 */
[----:B------:R-:W-:Y:S05]  /*08a0*/  @P2 BRA `(.L_x_17) ;  /* 0x0000000000242947 */ /* 0x000fea0003800000 */
[----:B------:R-:W4:Y:S01]  /*08b0*/  LDS R3, [UR11+0x8] ;  /* 0x0000080bff037984 */ /* 0x000f220008000800 */
[----:B--23--:R-:W-:-:S05]  /*08c0*/  IMAD.MOV.U32 R2, RZ, RZ, 0x6000 ;  /* 0x00006000ff027424 */ /* 0x00cfca00078e00ff */
[----:B----4-:R-:W-:-:S04]  /*08d0*/  LOP3.LUT R2, R3, 0x6000, R2, 0xd8, !PT ;  /* 0x0000600003027812 */ /* 0x010fc800078ed802 */
[----:B------:R-:W-:-:S05]  /*08e0*/  LOP3.LUT R2, R2, 0x400000, RZ, 0xb8, !PT ;  /* 0x0040000002027812 */ /* 0x000fca00078eb8ff */
[----:B------:R2:W-:Y:S02]  /*08f0*/  STS [UR11+0x8], R2 ;  /* 0x00000802ff007988 */ /* 0x0005e4000800080b */
.L_x_16:
[----:B------:R-:W-:Y:S05]  /*0900*/  BSYNC.RELIABLE B0 ;  /* 0x0000000000007941 */ /* 0x000fea0003800100 */
.L_x_13:
[----:B--2345:R-:W2:Y:S02]  /*0910*/  @!P2 LDS R2, [UR11+0x8] ;  /* 0x0000080bff02a984 */ /* 0x03cea40008000800 */
[----:B--2---:R-:W-:-:S05]  /*0920*/  @!P2 LOP3.LUT R2, R2, 0x8000, RZ, 0xb8, !PT ;  /* 0x000080000202a812 */ /* 0x004fca00078eb8ff */
[----:B------:R4:W-:Y:S02]  /*0930*/  @!P2 STS [UR11+0x8], R2 ;  /* 0x00000802ff00a988 */ /* 0x0009e4000800080b */
.L_x_17:
[----:B------:R-:W-:Y:S05]  /*0940*/  BSYNC.RECONVERGENT B1 ;  /* 0x0000000000017941 */ /* 0x000fea0003800200 */
.L_x_12:
[----:B------:R-:W-:Y:S05]  /*0950*/  WARPSYNC.ALL ;  /* 0x0000000000007948 */ /* 0x000fea0003800000 */
[----:B------:R-:W-:Y:S01]  /*0960*/  NOP ;  /* 0x0000000000007918 */ /* 0x000fe20000000000 */
[----:B------:R-:W5:Y:S02]  /*0970*/  LDC R5, c[0x0][0x39c] ;  /* 0x0000e700ff057b82 */ /* 0x000f640000000800 */
[----:B-----5:R-:W-:Y:S01]  /*0980*/  VIADD R5, R5, 0xffffffff ;  /* 0xffffffff05057836 */ /* 0x020fe20000000000 */
[----:B------:R-:W-:Y:S06]  /*0990*/  @P0 BRA `(.L_x_18) ;  /* 0x0000000000300947 */ /* 0x000fec0003800000 */
[----:B--234-:R-:W2:Y:S01]  /*09a0*/  S2R R2, SR_LANEID ;  /* 0x0000000000027919 */ /* 0x01cea20000000000 */
[----:B------:R-:W-:Y:S05]  /*09b0*/  WARPSYNC.ALL ;  /* 0x0000000000007948 */ /* 0x000fea0003800000 */
[----:B------:R-:W-:Y:S01]  /*09c0*/  NOP ;  /* 0x0000000000007918 */ /* 0x000fe20000000000 */
[----:B--2---:R-:W-:-:S05]  /*09d0*/  IMAD.SHL.U32 R6, R2, 0x4, RZ ;  /* 0x0000000402067824 */ /* 0x004fca00078e00ff */
[----:B------:R-:W2:Y:S01]  /*09e0*/  LDS R7, [R6+UR11] ;  /* 0x0000000b06077984 */ /* 0x000ea20008000800 */
[----:B------:R-:W-:-:S05]  /*09f0*/  IADD3 R2, P3, PT, R6, UR8, RZ ;  /* 0x0000000806027c10 */ /* 0x000fca000ff7e0ff */
[----:B------:R-:W-:-:S05]  /*0a00*/  IMAD.X R3, RZ, RZ, UR9, P3 ;  /* 0x00000009ff037e24 */ /* 0x000fca00098e06ff */
[----:B--2---:R5:W2:Y:S01]  /*0a10*/  ATOMG.E.EXCH.STRONG.GPU PT, RZ, [R2], R7 ;  /* 0x0000000702ff73a8 */ /* 0x004aa200041ee100 */
[----:B------:R-:W-:-:S04]  /*0a20*/  DEPBAR {5,4,3,2,1,0} ;  /* 0x0000003f0000791a */ /* 0x000fc80000000000 */
[----:B------:R-:W3:Y:S02]  /*0a30*/  CCTL.E.C.LDCU.IV.DEEP [UR8] ;  /* 0x0000000008007540 */ /* 0x000ee40009c08000 */
[----:B---3--:R5:W-:Y:S01]  /*0a40*/  UTMACCTL.IV [UR8] ;  /* 0x00000000080079b9 */ /* 0x008be20008000000 */
[----:B------:R-:W-:Y:S01]  /*0a50*/  NOP ;  /* 0x0000000000007918 */ /* 0x000fe20000000000 */
.L_x_18:
[----:B------:R-:W-:Y:S05]  /*0a60*/  @P0 BRA `(.L_x_19) ;  /* 0x00000000000c0947 */ /* 0x000fea0003800000 */
[----:B------:R0:W-:Y:S01]  /*0a70*/  UTMACMDFLUSH ;  /* 0x00000000000079b7 */ /* 0x0001e20000000000 */
[----:B------:R-:W-:Y:S05]  /*0a80*/  @P0 BRA `(.L_x_19) ;  /* 0x0000000000040947 */ /* 0x000fea0003800000 */
[----:B------:R-:W-:-:S04]  /*0a90*/  DEPBAR.LE SB0, 0x0 ;  /* 0x000080000000791a */ /* 0x000fc80000000000 */
.L_x_19:
[----:B------:R-:W-:Y:S05]  /*0aa0*/  WARPSYNC.ALL ;  /* 0x0000000000007948 */ /* 0x000fea0003800000 */
[----:B------:R-:W-:Y:S01]  /*0ab0*/  NOP ;  /* 0x0000000000007918 */ /* 0x000fe20000000000 */
[----:B--2---:R-:W-:Y:S06]  /*0ac0*/  BAR.SYNC.DEFER_BLOCKING 0x0 ;  /* 0x0000000000007b1d */ /* 0x004fec0000010000 */
[----:B------:R-:W-:Y:S02]  /*0ad0*/  BSSY.RECONVERGENT B1, `(.L_x_20) ;  /* 0x000000b000017945 */ /* 0x000fe40003800200 */
[----:B------:R-:W-:Y:S06]  /*0ae0*/  BAR.SYNC.DEFER_BLOCKING 0x0 ;  /* 0x0000000000007b1d */ /* 0x000fec0000010000 */
[----:B------:R2:W-:Y:S01]  /*0af0*/  @!P0 STS [R11], RZ ;  /* 0x000000ff0b008388 */ /* 0x0005e20000000800 */
[----:B------:R-:W-:Y:S01]  /*0b00*/  NOP ;  /* 0x0000000000007918 */ /* 0x000fe20000000000 */
[----:B------:R-:W-:Y:S05]  /*0b10*/  @P2 BRA `(.L_x_21) ;  /* 0x0000000000182947 */ /* 0x000fea0003800000 */
[----:B---345:R-:W3:Y:S01]  /*0b20*/  LDS R2, [UR11+0x8] ;  /* 0x0000080bff027984 */ /* 0x038ee20008000800 */
[----:B------:R-:W4:Y:S01]  /*0b30*/  LDC.64 R6, c[0x0][0x388] ;  /* 0x0000e200ff067b82 */ /* 0x000f220000000a00 */
[----:B------:R-:W-:Y:S02]  /*0b40*/  IMAD.MOV.U32 R3, RZ, RZ, 0x70 ;  /* 0x00000070ff037424 */ /* 0x000fe400078e00ff */
[----:B----4-:R4:W-:Y:S03]  /*0b50*/  STS.64 [UR11], R6 ;  /* 0x00000006ff007988 */ /* 0x0109e60008000a0b */
[----:B---3--:R-:W-:-:S05]  /*0b60*/  LOP3.LUT R2, R2, 0x10, R3, 0xd8, !PT ;  /* 0x0000001002027812 */ /* 0x008fca00078ed803 */
[----:B------:R4:W-:Y:S02]  /*0b70*/  STS [UR11+0x8], R2 ;  /* 0x00000802ff007988 */ /* 0x0009e4000800080b */
.L_x_21:
[----:B-----5:R-:W-:Y:S05]  /*0b80*/  BSYNC.RECONVERGENT B1 ;  /* 0x0000000000017941 */ /* 0x020fea0003800200 */
.L_x_20:
[----:B------:R-:W-:Y:S04]  /*0b90*/  BSSY.RECONVERGENT B1, `(.L_x_22) ;  /* 0x000000a000017945 */ /* 0x000fe80003800200 */
[----:B------:R-:W-:Y:S05]  /*0ba0*/  @P2 BRA `(.L_x_23) ;  /* 0x0000000000202947 */ /* 0x000fea0003800000 */
[----:B---34-:R-:W3:Y:S01]  /*0bb0*/  LDS R2, [UR11+0x34] ;  /* 0x0000340bff027984 */ /* 0x018ee20008000800 */
[----:B------:R-:W-:Y:S02]  /*0bc0*/  IMAD.MOV.U32 R7, RZ, RZ, 0x3f000000 ;  /* 0x3f000000ff077424 */ /* 0x000fe400078e00ff */
[----:B------:R-:W-:Y:S01]  /*0bd0*/  @!P2 IMAD.MOV.U32 R3, RZ, RZ, 0x7f ;  /* 0x0000007fff03a424 */ /* 0x000fe200078e00ff */
[----:B------:R-:W4:Y:S02]  /*0be0*/  @!P2 LDS R6, [UR11+0x38] ;  /* 0x0000380bff06a984 */ /* 0x000f240008000800 */
[----:B---3--:R-:W-:Y:S02]  /*0bf0*/  LOP3.LUT R2, R2, 0xff000000, R7, 0xb8, !PT ;  /* 0xff00000002027812 */ /* 0x008fe400078eb807 */
[----:B----4-:R-:W-:-:S03]  /*0c00*/  @!P2 LOP3.LUT R3, R6, 0xff, R3, 0xb8, !PT ;  /* 0x000000ff0603a812 */ /* 0x010fc600078eb803 */
[----:B------:R5:W-:Y:S04]  /*0c10*/  STS [UR11+0x34], R2 ;  /* 0x00003402ff007988 */ /* 0x000be8000800080b */
[----:B------:R5:W-:Y:S02]  /*0c20*/  @!P2 STS [UR11+0x38], R3 ;  /* 0x00003803ff00a988 */ /* 0x000be4000800080b */
.L_x_23:
[----:B------:R-:W-:Y:S05]  /*0c30*/  BSYNC.RECONVERGENT B1 ;  /* 0x0000000000017941 */ /* 0x000fea0003800200 */
.L_x_22:
[----:B------:R-:W-:Y:S04]  /*0c40*/  BSSY.RECONVERGENT B1, `(.L_x_24) ;  /* 0x0000004000017945 */ /* 0x000fe80003800200 */
[----:B------:R-:W-:Y:S05]  /*0c50*/  @P2 BRA `(.L_x_25) ;  /* 0x0000000000082947 */ /* 0x000fea0003800000 */
[----:B------:R2:W-:Y:S04]  /*0c60*/  STS [UR11+0x24], R12 ;  /* 0x0000240cff007988 */ /* 0x0005e8000800080b */
[----:B------:R2:W-:Y:S02]  /*0c70*/  STS [UR11+0x20], R5 ;  /* 0x00002005ff007988 */ /* 0x0005e4000800080b */
.L_x_25:
[----:B------:R-:W-:Y:S05]  /*0c80*/  BSYNC.RECONVERGENT B1 ;  /* 0x0000000000017941 */ /* 0x000fea0003800200 */
.L_x_24:
[----:B------:R-:W-:Y:S04]  /*0c90*/  BSSY.RECONVERGENT B1, `(.L_x_26) ;  /* 0x000000e000017945 */ /* 0x000fe80003800200 */
[----:B------:R-:W-:Y:S05]  /*0ca0*/  @P2 BRA `(.L_x_27) ;  /* 0x0000000000302947 */ /* 0x000fea0003800000 */
[----:B-----5:R-:W5:Y:S01]  /*0cb0*/  LDS R3, [UR11+0x34] ;  /* 0x0000340bff037984 */ /* 0x020f620008000800 */
[----:B----4-:R-:W4:Y:S03]  /*0cc0*/  LDC.64 R6, c[0x0][0x3b0] ;  /* 0x0000ec00ff067b82 */ /* 0x010f260000000a00 */
[----:B---3--:R-:W3:Y:S01]  /*0cd0*/  LDS R2, [UR11+0x1c] ;  /* 0x00001c0bff027984 */ /* 0x008ee20008000800 */
[C---:B----4-:R-:W-:Y:S01]  /*0ce0*/  SHF.L.U64.HI R7, R6.reuse, 0x1, R7 ;  /* 0x0000000106077819 */ /* 0x050fe20000010207 */
[----:B------:R-:W-:-:S03]  /*0cf0*/  IMAD.SHL.U32 R6, R6, 0x2, RZ ;  /* 0x0000000206067824 */ /* 0x000fc600078e00ff */
[--C-:B------:R-:W-:Y:S02]  /*0d00*/  SHF.R.U32.HI R9, RZ, 0x4, R7.reuse ;  /* 0x00000004ff097819 */ /* 0x100fe40000011607 */
[----:B------:R-:W-:-:S05]  /*0d10*/  SHF.R.U64 R6, R6, 0x4, R7 ;  /* 0x0000000406067819 */ /* 0x000fca0000001207 */
[----:B------:R4:W-:Y:S01]  /*0d20*/  STS [UR11+0xc], R6 ;  /* 0x00000c06ff007988 */ /* 0x0009e2000800080b */
[----:B-----5:R-:W-:Y:S02]  /*0d30*/  LOP3.LUT R3, R3, 0x7, RZ, 0xb8, !PT ;  /* 0x0000000703037812 */ /* 0x020fe400078eb8ff */
[----:B---3--:R-:W-:-:S03]  /*0d40*/  LOP3.LUT R2, R2, 0xf, R9, 0xb8, !PT ;  /* 0x0000000f02027812 */ /* 0x008fc600078eb809 */
[----:B------:R4:W-:Y:S04]  /*0d50*/  STS [UR11+0x34], R3 ;  /* 0x00003403ff007988 */ /* 0x0009e8000800080b */
[----:B------:R4:W-:Y:S02]  /*0d60*/  STS [UR11+0x1c], R2 ;  /* 0x00001c02ff007988 */ /* 0x0009e4000800080b */
.L_x_27:
[----:B------:R-:W-:Y:S05]  /*0d70*/  BSYNC.RECONVERGENT B1 ;  /* 0x0000000000017941 */ /* 0x000fea0003800200 */
.L_x_26:
[----:B------:R-:W-:Y:S04]  /*0d80*/  BSSY.RECONVERGENT B2, `(.L_x_28) ;  /* 0x000001a000027945 */ /* 0x000fe80003800200 */
[----:B------:R-:W-:Y:S04]  /*0d90*/  BSSY.RELIABLE B1, `(.L_x_29) ;  /* 0x0000015000017945 */ /* 0x000fe80003800100 */
[----:B------:R-:W-:Y:S05]  /*0da0*/  @P2 BRA `(.L_x_30) ;  /* 0x0000000000202947 */ /* 0x000fea0003800000 */
[----:B---345:R-:W3:Y:S02]  /*0db0*/  LDS R2, [UR11+0x34] ;  /* 0x0000340bff027984 */ /* 0x038ee40008000800 */
[----:B---3--:R-:W-:-:S05]  /*0dc0*/  LOP3.LUT R2, R2, 0x38, RZ, 0xb8, !PT ;  /* 0x0000003802027812 */ /* 0x008fca00078eb8ff */
[----:B------:R3:W-:Y:S01]  /*0dd0*/  STS [UR11+0x34], R2 ;  /* 0x00003402ff007988 */ /* 0x0007e2000800080b */
[----:B------:R-:W-:Y:S05]  /*0de0*/  @P2 BRA `(.L_x_31) ;  /* 0x0000000000202947 */ /* 0x000fea0003800000 */
[----:B---3--:R-:W3:Y:S01]  /*0df0*/  LDS R2, [UR11+0x8] ;  /* 0x0000080bff027984 */ /* 0x008ee20008000800 */
[----:B------:R-:W-:-:S05]  /*0e00*/  IMAD.MOV.U32 R3, RZ, RZ, 0x780 ;  /* 0x00000780ff037424 */ /* 0x000fca00078e00ff */
[----:B---3--:R-:W-:-:S05]  /*0e10*/  LOP3.LUT R2, R2, 0x500, R3, 0xd8, !PT ;  /* 0x0000050002027812 */ /* 0x008fca00078ed803 */
[----:B------:R3:W-:Y:S02]  /*0e20*/  STS [UR11+0x8], R2 ;  /* 0x00000802ff007988 */ /* 0x0007e4000800080b */
.L_x_30:
[----:B------:R-:W-:Y:S05]  /*0e30*/  @P2 BRA `(.L_x_32) ;  /* 0x0000000000282947 */ /* 0x000fea0003800000 */
[----:B---345:R-:W3:Y:S02]  /*0e40*/  LDS R2, [UR11+0x8] ;  /* 0x0000080bff027984 */ /* 0x038ee40008000800 */
[----:B---3--:R-:W-:-:S05]  /*0e50*/  LOP3.LUT R2, R2, 0x1800, RZ, 0xb8, !PT ;  /* 0x0000180002027812 */ /* 0x008fca00078eb8ff */
[----:B------:R4:W-:Y:S02]  /*0e60*/  STS [UR11+0x8], R2 ;  /* 0x00000802ff007988 */ /* 0x0009e4000800080b */
.L_x_31:
[----:B------:R-:W-:Y:S05]  /*0e70*/  @P2 BREAK.RELIABLE B1 ;  /* 0x0000000000012942 */ /* 0x000fea0003800100 */
[----:B------:R-:W-:Y:S05]  /*0e80*/  @P2 BRA `(.L_x_33) ;  /* 0x0000000000242947 */ /* 0x000fea0003800000 */
[----:B---34-:R-:W3:Y:S01]  /*0e90*/  LDS R2, [UR11+0x8] ;  /* 0x0000080bff027984 */ /* 0x018ee20008000800 */
[----:B------:R-:W-:-:S05]  /*0ea0*/  IMAD.MOV.U32 R3, RZ, RZ, 0x6000 ;  /* 0x00006000ff037424 */ /* 0x000fca00078e00ff */
[----:B---3--:R-:W-:-:S04]  /*0eb0*/  LOP3.LUT R2, R2, 0x6000, R3, 0xd8, !PT ;  /* 0x0000600002027812 */ /* 0x008fc800078ed803 */
[----:B------:R-:W-:-:S05]  /*0ec0*/  LOP3.LUT R2, R2, 0x400000, RZ, 0xb8, !PT ;  /* 0x0040000002027812 */ /* 0x000fca00078eb8ff */
[----:B------:R3:W-:Y:S02]  /*0ed0*/  STS [UR11+0x8], R2 ;  /* 0x00000802ff007988 */ /* 0x0007e4000800080b */
.L_x_32:
[----:B------:R-:W-:Y:S05]  /*0ee0*/  BSYNC.RELIABLE B1 ;  /* 0x0000000000017941 */ /* 0x000fea0003800100 */
.L_x_29:
[----:B---345:R-:W3:Y:S02]  /*0ef0*/  @!P2 LDS R2, [UR11+0x8] ;  /* 0x0000080bff02a984 */ /* 0x038ee40008000800 */
[----:B---3--:R-:W-:-:S05]  /*0f00*/  @!P2 LOP3.LUT R2, R2, 0x8000, RZ, 0xb8, !PT ;  /* 0x000080000202a812 */ /* 0x008fca00078eb8ff */
[----:B------:R5:W-:Y:S02]  /*0f10*/  @!P2 STS [UR11+0x8], R2 ;  /* 0x00000802ff00a988 */ /* 0x000be4000800080b */
.L_x_33:
[----:B------:R-:W-:Y:S05]  /*0f20*/  BSYNC.RECONVERGENT B2 ;  /* 0x0000000000027941 */ /* 0x000fea0003800200 */
.L_x_28:
[----:B------:R-:W-:Y:S05]  /*0f30*/  WARPSYNC.ALL ;  /* 0x0000000000007948 */ /* 0x000fea0003800000 */
[----:B------:R-:W-:Y:S01]  /*0f40*/  NOP ;  /* 0x0000000000007918 */ /* 0x000fe20000000000 */
[----:B------:R-:W-:-:S04]  /*0f50*/  UIADD3 UR5, UPT, UPT, UR4, 0x80, URZ ;  /* 0x0000008004057890 */ /* 0x000fc8000fffe0ff */
[----:B------:R-:W-:-:S04]  /*0f60*/  UIADD3 UR34, UP0, UPT, UR5, UR12, URZ ;  /* 0x0000000c05227290 */ /* 0x000fc8000ff1e0ff */
[----:B------:R-:W-:Y:S01]  /*0f70*/  ULEA.HI.X.SX32 UR35, UR5, UR13, 0x1, UP0 ;  /* 0x0000000d05237291 */ /* 0x000fe200080f0eff */
[----:B------:R-:W-:Y:S11]  /*0f80*/  @P0 BRA `(.L_x_34) ;  /* 0x0000000000300947 */ /* 0x000ff60003800000 */
[----:B---345:R-:W3:Y:S01]  /*0f90*/  S2R R2, SR_LANEID ;  /* 0x0000000000027919 */ /* 0x038ee20000000000 */
[----:B------:R-:W-:Y:S05]  /*0fa0*/  WARPSYNC.ALL ;  /* 0x0000000000007948 */ /* 0x000fea0003800000 */
[----:B------:R-:W-:Y:S01]  /*0fb0*/  NOP ;  /* 0x0000000000007918 */ /* 0x000fe20000000000 */
[----:B---3--:R-:W-:-:S05]  /*0fc0*/  IMAD.SHL.U32 R6, R2, 0x4, RZ ;  /* 0x0000000402067824 */ /* 0x008fca00078e00ff */
[----:B------:R-:W3:Y:S01]  /*0fd0*/  LDS R7, [R6+UR11] ;  /* 0x0000000b06077984 */ /* 0x000ee20008000800 */
[----:B------:R-:W-:-:S05]  /*0fe0*/  IADD3 R2, P3, PT, R6, UR34, RZ ;  /* 0x0000002206027c10 */ /* 0x000fca000ff7e0ff */
[----:B------:R-:W-:-:S05]  /*0ff0*/  IMAD.X R3, RZ, RZ, UR35, P3 ;  /* 0x00000023ff037e24 */ /* 0x000fca00098e06ff */
[----:B---3--:R3:W4:Y:S01]  /*1000*/  ATOMG.E.EXCH.STRONG.GPU PT, RZ, [R2], R7 ;  /* 0x0000000702ff73a8 */ /* 0x00872200041ee100 */
[----:B------:R-:W-:-:S04]  /*1010*/  DEPBAR {5,4,3,2,1,0} ;  /* 0x0000003f0000791a */ /* 0x000fc80000000000 */
[----:B------:R-:W5:Y:S02]  /*1020*/  CCTL.E.C.LDCU.IV.DEEP [UR34] ;  /* 0x0000000022007540 */ /* 0x000f640009c08000 */
[----:B-----5:R3:W-:Y:S01]  /*1030*/  UTMACCTL.IV [UR34] ;  /* 0x00000000220079b9 */ /* 0x0207e20008000000 */
[----:B------:R-:W-:Y:S01]  /*1040*/  NOP ;  /* 0x0000000000007918 */ /* 0x000fe20000000000 */
.L_x_34:
[----:B------:R-:W-:Y:S05]  /*1050*/  @P0 BRA `(.L_x_35) ;  /* 0x00000000000c0947 */ /* 0x000fea0003800000 */
[----:B------:R0:W-:Y:S01]  /*1060*/  UTMACMDFLUSH ;  /* 0x00000000000079b7 */ /* 0x0001e20000000000 */
[----:B------:R-:W-:Y:S05]  /*1070*/  @P0 BRA `(.L_x_35) ;  /* 0x0000000000040947 */ /* 0x000fea0003800000 */
[----:B------:R-:W-:-:S04]  /*1080*/  DEPBAR.LE SB0, 0x0 ;  /* 0x000080000000791a */ /* 0x000fc80000000000 */
.L_x_35:
[----:B------:R-:W-:Y:S05]  /*1090*/  WARPSYNC.ALL ;  /* 0x0000000000007948 */ /* 0x000fea0003800000 */
[----:B------:R-:W-:Y:S01]  /*10a0*/  NOP ;  /* 0x0000000000007918 */ /* 0x000fe20000000000 */
[----:B----4-:R-:W-:Y:S06]  /*10b0*/  BAR.SYNC.DEFER_BLOCKING 0x0 ;  /* 0x0000000000007b1d */ /* 0x010fec0000010000 */
[----:B------:R-:W-:Y:S02]  /*10c0*/  BSSY.RECONVERGENT B2, `(.L_x_36) ;  /* 0x000000b000027945 */ /* 0x000fe40003800200 */
[----:B------:R-:W-:Y:S06]  /*10d0*/  BAR.SYNC.DEFER_BLOCKING 0x0 ;  /* 0x0000000000007b1d */ /* 0x000fec0000010000 */
[----:B------:R4:W-:Y:S01]  /*10e0*/  @!P0 STS [R11], RZ ;  /* 0x000000ff0b008388 */ /* 0x0009e20000000800 */
[----:B------:R-:W-:Y:S01]  /*10f0*/  NOP ;  /* 0x0000000000007918 */ /* 0x000fe20000000000 */
[----:B------:R-:W-:Y:S05]  /*1100*/  @P2 BRA `(.L_x_37) ;  /* 0x0000000000182947 */ /* 0x000fea0003800000 */
[----:B---3-5:R-:W3:Y:S01]  /*1110*/  LDS R2, [UR11+0x8] ;  /* 0x0000080bff027984 */ /* 0x028ee20008000800 */
[----:B------:R-:W5:Y:S01]  /*1120*/  LDC.64 R6, c[0x0][0x390] ;  /* 0x0000e400ff067b82 */ /* 0x000f620000000a00 */
[----:B------:R-:W-:Y:S02]  /*1130*/  IMAD.MOV.U32 R3, RZ, RZ, 0x70 ;  /* 0x00000070ff037424 */ /* 0x000fe400078e00ff */
[----:B-----5:R5:W-:Y:S03]  /*1140*/  STS.64 [UR11], R6 ;  /* 0x00000006ff007988 */ /* 0x020be60008000a0b */
[----:B---3--:R-:W-:-:S05]  /*1150*/  LOP3.LUT R2, R2, 0x10, R3, 0xd8, !PT ;  /* 0x0000001002027812 */ /* 0x008fca00078ed803 */
[----:B------:R5:W-:Y:S02]  /*1160*/  STS [UR11+0x8], R2 ;  /* 0x00000802ff007988 */ /* 0x000be4000800080b */
.L_x_37:
[----:B---3--:R-:W-:Y:S05]  /*1170*/  BSYNC.RECONVERGENT B2 ;  /* 0x0000000000027941 */ /* 0x008fea0003800200 */
.L_x_36:
[----:B------:R-:W-:Y:S04]  /*1180*/  BSSY.RECONVERGENT B3, `(.L_x_38) ;  /* 0x0000011000037945 */ /* 0x000fe80003800200 */
[----:B------:R-:W-:Y:S04]  /*1190*/  BSSY.RELIABLE B2, `(.L_x_39) ;  /* 0x000000e000027945 */ /* 0x000fe80003800100 */
[----:B------:R-:W-:Y:S05]  /*11a0*/  @P2 BRA `(.L_x_40) ;  /* 0x0000000000242947 */ /* 0x000fea0003800000 */
[----:B-----5:R-:W3:Y:S01]  /*11b0*/  LDS R2, [UR11+0x34] ;  /* 0x0000340bff027984 */ /* 0x020ee20008000800 */
[----:B------:R-:W-:-:S05]  /*11c0*/  IMAD.MOV.U32 R3, RZ, RZ, 0x3f000000 ;  /* 0x3f000000ff037424 */ /* 0x000fca00078e00ff */
[----:B---3--:R-:W-:-:S05]  /*11d0*/  LOP3.LUT R2, R2, 0xff000000, R3, 0xb8, !PT ;  /* 0xff00000002027812 */ /* 0x008fca00078eb803 */
[----:B------:R3:W-:Y:S01]  /*11e0*/  STS [UR11+0x34], R2 ;  /* 0x00003402ff007988 */ /* 0x0007e2000800080b */
[----:B------:R-:W-:Y:S05]  /*11f0*/  @P2 BRA `(.L_x_41) ;  /* 0x00000000001c2947 */ /* 0x000fea0003800000 */
[----:B---3--:R-:W3:Y:S01]  /*1200*/  LDS R2, [UR11+0x38] ;  /* 0x0000380bff027984 */ /* 0x008ee20008000800 */
[----:B------:R-:W-:-:S05]  /*1210*/  IMAD.MOV.U32 R3, RZ, RZ, 0x3f ;  /* 0x0000003fff037424 */ /* 0x000fca00078e00ff */
[----:B---3--:R-:W-:-:S05]  /*1220*/  LOP3.LUT R2, R2, 0xff, R3, 0xb8, !PT ;  /* 0x000000ff02027812 */ /* 0x008fca00078eb803 */
[----:B------:R3:W-:Y:S02]  /*1230*/  STS [UR11+0x38], R2 ;  /* 0x00003802ff007988 */ /* 0x0007e4000800080b */
.L_x_40:
[----:B------:R-:W-:Y:S05]  /*1240*/  @P2 BREAK.RELIABLE B2 ;  /* 0x0000000000022942 */ /* 0x000fea0003800100 */
[----:B------:R-:W-:Y:S05]  /*1250*/  @P2 BRA `(.L_x_42) ;  /* 0x00000000000c2947 */ /* 0x000fea0003800000 */
[----:B------:R2:W-:Y:S02]  /*1260*/  STS [UR11+0x20], R5 ;  /* 0x00002005ff007988 */ /* 0x0005e4000800080b */
.L_x_41:
[----:B------:R-:W-:Y:S05]  /*1270*/  BSYNC.RELIABLE B2 ;  /* 0x0000000000027941 */ /* 0x000fea0003800100 */
.L_x_39:
[----:B------:R2:W-:Y:S02]  /*1280*/  @!P2 STS [UR11+0x24], R4 ;  /* 0x00002404ff00a988 */ /* 0x0005e4000800080b */
.L_x_42:
[----:B------:R-:W-:Y:S05]  /*1290*/  BSYNC.RECONVERGENT B3 ;  /* 0x0000000000037941 */ /* 0x000fea0003800200 */
.L_x_38:
[----:B------:R-:W-:Y:S05]  /*12a0*/  WARPSYNC.ALL ;  /* 0x0000000000007948 */ /* 0x000fea0003800000 */
[----:B------:R-:W-:Y:S01]  /*12b0*/  NOP ;  /* 0x0000000000007918 */ /* 0x000fe20000000000 */
[----:B------:R-:W-:Y:S04]  /*12c0*/  BSSY.RECONVERGENT B3, `(.L_x_43) ;  /* 0x000000e000037945 */ /* 0x000fe80003800200 */
[----:B------:R-:W-:Y:S05]  /*12d0*/  @P2 BRA `(.L_x_44) ;  /* 0x0000000000302947 */ /* 0x000fea0003800000 */
[----:B------:R-:W2:Y:S02]  /*12e0*/  LDS R3, [UR11+0x34] ;  /* 0x0000340bff037984 */ /* 0x000ea40008000800 */
[----:B--2---:R-:W2:Y:S02]  /*12f0*/  LDC.64 R4, c[0x0][0x3b8] ;  /* 0x0000ee00ff047b82 */ /* 0x004ea40000000a00 */
[----:B---3-5:R-:W3:Y:S01]  /*1300*/  LDS R2, [UR11+0x1c] ;  /* 0x00001c0bff027984 */ /* 0x028ee20008000800 */
[C---:B--2---:R-:W-:Y:S01]  /*1310*/  SHF.L.U64.HI R5, R4.reuse, 0x1, R5 ;  /* 0x0000000104057819 */ /* 0x044fe20000010205 */
[----:B------:R-:W-:-:S03]  /*1320*/  IMAD.SHL.U32 R4, R4, 0x2, RZ ;  /* 0x0000000204047824 */ /* 0x000fc600078e00ff */
[--C-:B------:R-:W-:Y:S02]  /*1330*/  SHF.R.U32.HI R7, RZ, 0x4, R5.reuse ;  /* 0x00000004ff077819 */ /* 0x100fe40000011605 */
[----:B------:R-:W-:-:S05]  /*1340*/  SHF.R.U64 R4, R4, 0x4, R5 ;  /* 0x0000000404047819 */ /* 0x000fca0000001205 */
[----:B------:R2:W-:Y:S01]  /*1350*/  STS [UR11+0xc], R4 ;  /* 0x00000c04ff007988 */ /* 0x0005e2000800080b */
[----:B------:R-:W-:Y:S02]  /*1360*/  LOP3.LUT R3, R3, 0x7, RZ, 0xb8, !PT ;  /* 0x0000000703037812 */ /* 0x000fe400078eb8ff */
[----:B---3--:R-:W-:-:S03]  /*1370*/  LOP3.LUT R2, R2, 0xf, R7, 0xb8, !PT ;  /* 0x0000000f02027812 */ /* 0x008fc600078eb807 */
[----:B------:R2:W-:Y:S04]  /*1380*/  STS [UR11+0x34], R3 ;  /* 0x00003403ff007988 */ /* 0x0005e8000800080b */
[----:B------:R2:W-:Y:S02]  /*1390*/  STS [UR11+0x1c], R2 ;  /* 0x00001c02ff007988 */ /* 0x0005e4000800080b */
.L_x_44:
[----:B------:R-:W-:Y:S05]  /*13a0*/  BSYNC.RECONVERGENT B3 ;  /* 0x0000000000037941 */ /* 0x000fea0003800200 */
.L_x_43:
[----:B------:R-:W-:Y:S04]  /*13b0*/  BSSY.RECONVERGENT B4, `(.L_x_45) ;  /* 0x000001a000047945 */ /* 0x000fe80003800200 */
[----:B------:R-:W-:Y:S04]  /*13c0*/  BSSY.RELIABLE B3, `(.L_x_46) ;  /* 0x0000015000037945 */ /* 0x000fe80003800100 */
[----:B------:R-:W-:Y:S05]  /*13d0*/  @P2 BRA `(.L_x_47) ;  /* 0x0000000000202947 */ /* 0x000fea0003800000 */
[----:B--23-5:R-:W2:Y:S02]  /*13e0*/  LDS R2, [UR11+0x34] ;  /* 0x0000340bff027984 */ /* 0x02cea40008000800 */
[----:B--2---:R-:W-:-:S05]  /*13f0*/  LOP3.LUT R2, R2, 0x38, RZ, 0xb8, !PT ;  /* 0x0000003802027812 */ /* 0x004fca00078eb8ff */
[----:B------:R2:W-:Y:S01]  /*1400*/  STS [UR11+0x34], R2 ;  /* 0x00003402ff007988 */ /* 0x0005e2000800080b */
[----:B------:R-:W-:Y:S05]  /*1410*/  @P2 BRA `(.L_x_48) ;  /* 0x0000000000202947 */ /* 0x000fea0003800000 */
[----:B--2---:R-:W2:Y:S01]  /*1420*/  LDS R2, [UR11+0x8] ;  /* 0x0000080bff027984 */ /* 0x004ea20008000800 */
[----:B------:R-:W-:-:S05]  /*1430*/  IMAD.MOV.U32 R3, RZ, RZ, 0x780 ;  /* 0x00000780ff037424 */ /* 0x000fca00078e00ff */
[----:B--2---:R-:W-:-:S05]  /*1440*/  LOP3.LUT R2, R2, 0x500, R3, 0xd8, !PT ;  /* 0x0000050002027812 */ /* 0x004fca00078ed803 */
[----:B------:R2:W-:Y:S02]  /*1450*/  STS [UR11+0x8], R2 ;  /* 0x00000802ff007988 */ /* 0x0005e4000800080b */
.L_x_47:
[----:B------:R-:W-:Y:S05]  /*1460*/  @P2 BRA `(.L_x_49) ;  /* 0x0000000000282947 */ /* 0x000fea0003800000 */
[----:B--23-5:R-:W2:Y:S02]  /*1470*/  LDS R2, [UR11+0x8] ;  /* 0x0000080bff027984 */ /* 0x02cea40008000800 */
[----:B--2---:R-:W-:-:S05]  /*1480*/  LOP3.LUT R2, R2, 0x1800, RZ, 0xb8, !PT ;  /* 0x0000180002027812 */ /* 0x004fca00078eb8ff */
[----:B------:R3:W-:Y:S02]  /*1490*/  STS [UR11+0x8], R2 ;  /* 0x00000802ff007988 */ /* 0x0007e4000800080b */
.L_x_48:
[----:B------:R-:W-:Y:S05]  /*14a0*/  @P2 BREAK.RELIABLE B3 ;  /* 0x0000000000032942 */ /* 0x000fea0003800100 */
[----:B------:R-:W-:Y:S05]  /*14b0*/  @P2 BRA `(.L_x_50) ;  /* 0x0000000000242947 */ /* 0x000fea0003800000 */
[----:B--23--:R-:W2:Y:S01]  /*14c0*/  LDS R2, [UR11+0x8] ;  /* 0x0000080bff027984 */ /* 0x00cea20008000800 */
[----:B------:R-:W-:-:S05]  /*14d0*/  IMAD.MOV.U32 R3, RZ, RZ, 0x6000 ;  /* 0x00006000ff037424 */ /* 0x000fca00078e00ff */
[----:B--2---:R-:W-:-:S04]  /*14e0*/  LOP3.LUT R2, R2, 0x6000, R3, 0xd8, !PT ;  /* 0x0000600002027812 */ /* 0x004fc800078ed803 */
[----:B------:R-:W-:-:S05]  /*14f0*/  LOP3.LUT R2, R2, 0x400000, RZ, 0xb8, !PT ;  /* 0x0040000002027812 */ /* 0x000fca00078eb8ff */
[----:B------:R2:W-:Y:S02]  /*1500*/  STS [UR11+0x8], R2 ;  /* 0x00000802ff007988 */ /* 0x0005e4000800080b */
.L_x_49:
[----:B------:R-:W-:Y:S05]  /*1510*/  BSYNC.RELIABLE B3 ;  /* 0x0000000000037941 */ /* 0x000fea0003800100 */
.L_x_46:
[----:B--23-5:R-:W2:Y:S02]  /*1520*/  @!P2 LDS R2, [UR11+0x8] ;  /* 0x0000080bff02a984 */ /* 0x02cea40008000800 */
[----:B--2---:R-:W-:-:S05]  /*1530*/  @!P2 LOP3.LUT R2, R2, 0x8000, RZ, 0xb8, !PT ;  /* 0x000080000202a812 */ /* 0x004fca00078eb8ff */
[----:B------:R5:W-:Y:S02]  /*1540*/  @!P2 STS [UR11+0x8], R2 ;  /* 0x00000802ff00a988 */ /* 0x000be4000800080b */
.L_x_50:
[----:B------:R-:W-:Y:S05]  /*1550*/  BSYNC.RECONVERGENT B4 ;  /* 0x0000000000047941 */ /* 0x000fea0003800200 */
.L_x_45:
[----:B------:R-:W-:Y:S05]  /*1560*/  WARPSYNC.ALL ;  /* 0x0000000000007948 */ /* 0x000fea0003800000 */
[----:B------:R-:W-:Y:S01]  /*1570*/  NOP ;  /* 0x0000000000007918 */ /* 0x000fe20000000000 */
[----:B------:R-:W-:-:S04]  /*1580*/  UIADD3 UR4, UPT, UPT, UR4, 0x100, URZ ;  /* 0x0000010004047890 */ /* 0x000fc8000fffe0ff */
[----:B------:R-:W-:-:S04]  /*1590*/  UIADD3 UR12, UP0, UPT, UR4, UR12, URZ ;  /* 0x0000000c040c7290 */ /* 0x000fc8000ff1e0ff */
[----:B------:R-:W-:Y:S01]  /*15a0*/  ULEA.HI.X.SX32 UR13, UR4, UR13, 0x1, UP0 ;  /* 0x0000000d040d7291 */ /* 0x000fe200080f0eff */
[----:B------:R-:W-:Y:S11]  /*15b0*/  @P0 BRA `(.L_x_51) ;  /* 0x0000000000300947 */ /* 0x000ff60003800000 */
[----:B--23-5:R-:W2:Y:S01]  /*15c0*/  S2R R2, SR_LANEID ;  /* 0x0000000000027919 */ /* 0x02cea20000000000 */
[----:B------:R-:W-:Y:S05]  /*15d0*/  WARPSYNC.ALL ;  /* 0x0000000000007948 */ /* 0x000fea0003800000 */
[----:B------:R-:W-:Y:S01]  /*15e0*/  NOP ;  /* 0x0000000000007918 */ /* 0x000fe20000000000 */
[----:B--2---:R-:W-:-:S05]  /*15f0*/  IMAD.SHL.U32 R4, R2, 0x4, RZ ;  /* 0x0000000402047824 */ /* 0x004fca00078e00ff */
[----:B------:R-:W2:Y:S01]  /*1600*/  LDS R5, [R4+UR11] ;  /* 0x0000000b04057984 */ /* 0x000ea20008000800 */
[----:B------:R-:W-:-:S05]  /*1610*/  IADD3 R2, P3, PT, R4, UR12, RZ ;  /* 0x0000000c04027c10 */ /* 0x000fca000ff7e0ff */
[----:B------:R-:W-:-:S05]  /*1620*/  IMAD.X R3, RZ, RZ, UR13, P3 ;  /* 0x0000000dff037e24 */ /* 0x000fca00098e06ff */
[----:B--2---:R2:W3:Y:S01]  /*1630*/  ATOMG.E.EXCH.STRONG.GPU PT, RZ, [R2], R5 ;  /* 0x0000000502ff73a8 */ /* 0x0044e200041ee100 */
[----:B------:R-:W-:-:S04]  /*1640*/  DEPBAR {5,4,3,2,1,0} ;  /* 0x0000003f0000791a */ /* 0x000fc80000000000 */
[----:B------:R-:W5:Y:S02]  /*1650*/  CCTL.E.C.LDCU.IV.DEEP [UR12] ;  /* 0x000000000c007540 */ /* 0x000f640009c08000 */
[----:B-----5:R2:W-:Y:S01]  /*1660*/  UTMACCTL.IV [UR12] ;  /* 0x000000000c0079b9 */ /* 0x0205e20008000000 */
[----:B------:R-:W-:Y:S01]  /*1670*/  NOP ;  /* 0x0000000000007918 */ /* 0x000fe20000000000 */
.L_x_51:
[----:B------:R-:W-:Y:S05]  /*1680*/  @P0 BRA `(.L_x_52) ;  /* 0x00000000000c0947 */ /* 0x000fea0003800000 */
[----:B------:R0:W-:Y:S01]  /*1690*/  UTMACMDFLUSH ;  /* 0x00000000000079b7 */ /* 0x0001e20000000000 */
[----:B------:R-:W-:Y:S05]  /*16a0*/  @P0 BRA `(.L_x_52) ;  /* 0x0000000000040947 */ /* 0x000fea0003800000 */
[----:B------:R-:W-:-:S04]  /*16b0*/  DEPBAR.LE SB0, 0x0 ;  /* 0x000080000000791a */ /* 0x000fc80000000000 */
.L_x_52:
[----:B------:R-:W-:Y:S05]  /*16c0*/  WARPSYNC.ALL ;  /* 0x0000000000007948 */ /* 0x000fea0003800000 */
[----:B------:R-:W-:Y:S01]  /*16d0*/  NOP ;  /* 0x0000000000007918 */ /* 0x000fe20000000000 */
[----:B---3--:R-:W-:Y:S01]  /*16e0*/  BAR.SYNC.DEFER_BLOCKING 0x0 ;  /* 0x0000000000007b1d */ /* 0x008fe20000010000 */
[----:B--2--5:R-:W-:Y:S01]  /*16f0*/  SHF.R.U32.HI R2, RZ, 0x5, R0 ;  /* 0x00000005ff027819 */ /* 0x024fe20000011600 */
[----:B------:R-:W-:Y:S01]  /*1700*/  USHF.L.U32 UR15, UR15, 0x8, URZ ;  /* 0x000000080f0f7899 */ /* 0x000fe200080006ff */
[----:B------:R-:W-:Y:S02]  /*1710*/  ISETP.GE.AND P0, PT, R13, 0x1, PT ;  /* 0x000000010d00780c */ /* 0x000fe40003f06270 */
[----:B------:R-:W-:Y:S01]  /*1720*/  R2UR UR14, R2 ;  /* 0x00000000020e72ca */ /* 0x000fe200000e0000 */
[----:B------:R-:W-:Y:S01]  /*1730*/  VOTEU.ALL UP0, P2 ;  /* 0x0000000000ff7886 */ /* 0x000fe20001000000 */
[----:B------:R-:W-:Y:S01]  /*1740*/  UMOV UR4, 0x1 ;  /* 0x0000000100047882 */ /* 0x000fe20000000000 */
[----:B------:R-:W-:Y:S01]  /*1750*/  VOTEU.ALL UP1, P2 ;  /* 0x0000000000ff7886 */ /* 0x000fe20001020000 */
[----:B------:R-:W-:Y:S02]  /*1760*/  BSSY.RECONVERGENT B4, `(.L_x_53) ;  /* 0x000001a000047945 */ /* 0x000fe40003800200 */
[----:B------:R-:W-:-:S04]  /*1770*/  @!UP0 UIADD3 UR6, UPT, UPT, -UR4, 0x100000, URZ ;  /* 0x0010000004068890 */ /* 0x000fc8000fffe1ff */
[----:B------:R-:W-:Y:S02]  /*1780*/  @!UP0 USHF.L.U32 UR7, UR6, 0xb, URZ ;  /* 0x0000000b06078899 */ /* 0x000fe400080006ff */
[----:B------:R-:W-:Y:S02]  /*1790*/  @!UP0 USHF.L.U32 UR6, UR6, 0x1, URZ ;  /* 0x0000000106068899 */ /* 0x000fe400080006ff */
[----:B------:R-:W-:-:S04]  /*17a0*/  @!UP0 UIADD3 UR4, UPT, UPT, -UR4, 0x100000, URZ ;  /* 0x0010000004048890 */ /* 0x000fc8000fffe1ff */
[----:B------:R-:W-:Y:S02]  /*17b0*/  @!UP0 USHF.L.U32 UR5, UR4, 0xb, URZ ;  /* 0x0000000b04058899 */ /* 0x000fe400080006ff */
[----:B------:R-:W-:Y:S01]  /*17c0*/  @!UP0 USHF.L.U32 UR4, UR4, 0x1, URZ ;  /* 0x0000000104048899 */ /* 0x000fe200080006ff */
[----:B------:R-:W-:Y:S01]  /*17d0*/  VOTEU.ALL UP0, P2 ;  /* 0x0000000000ff7886 */ /* 0x000fe20001000000 */
[----:B------:R-:W2:Y:S04]  /*17e0*/  FENCE.VIEW.ASYNC.S ;  /* 0x00000000000073c6 */ /* 0x000ea80000000000 */
[----:B--2---:R2:W3:Y:S02]  /*17f0*/  @!UP0 SYNCS.EXCH.64 URZ, [UR11+0x28000], UR6 ;  /* 0x028000060bff85b2 */ /* 0x0044e40008000100 */
[----:B--2---:R-:W-:-:S02]  /*1800*/  UIADD3 UR6, UPT, UPT, UR11, 0x28010, URZ ;  /* 0x000280100b067890 */ /* 0x004fc4000fffe0ff */
[----:B------:R-:W-:Y:S02]  /*1810*/  USHF.L.U32 UR7, UR16, 0x6, URZ ;  /* 0x0000000610077899 */ /* 0x000fe400080006ff */
[----:B------:R2:W3:Y:S02]  /*1820*/  @!UP1 SYNCS.EXCH.64 URZ, [UR11+0x28010], UR4 ;  /* 0x028010040bff95b2 */ /* 0x0004e40008000100 */
[----:B---3--:R-:W-:Y:S06]  /*1830*/  BAR.SYNC.DEFER_BLOCKING 0x0 ;  /* 0x0000000000007b1d */ /* 0x008fec0000010000 */
[----:B------:R-:W-:Y:S05]  /*1840*/  @P2 BRA `(.L_x_54) ;  /* 0x00000000002c2947 */ /* 0x000fea0003800000 */
[----:B--2---:R-:W-:Y:S02]  /*1850*/  UMOV UR4, 0x1 ;  /* 0x0000000100047882 */ /* 0x004fe40000000000 */
[----:B------:R-:W-:-:S04]  /*1860*/  UIADD3 UR18, UPT, UPT, -UR4, 0x100000, URZ ;  /* 0x0010000004127890 */ /* 0x000fc8000fffe1ff */
[----:B------:R-:W-:Y:S02]  /*1870*/  USHF.L.U32 UR19, UR18, 0xb, URZ ;  /* 0x0000000b12137899 */ /* 0x000fe400080006ff */
[----:B------:R-:W-:Y:S02]  /*1880*/  USHF.L.U32 UR18, UR18, 0x1, URZ ;  /* 0x0000000112127899 */ /* 0x000fe400080006ff */
[----:B------:R-:W-:-:S04]  /*1890*/  UIADD3 UR4, UPT, UPT, -UR4, 0x100000, URZ ;  /* 0x0010000004047890 */ /* 0x000fc8000fffe1ff */
[----:B------:R-:W-:Y:S02]  /*18a0*/  USHF.L.U32 UR5, UR4, 0xb, URZ ;  /* 0x0000000b04057899 */ /* 0x000fe400080006ff */
[----:B------:R-:W-:Y:S01]  /*18b0*/  USHF.L.U32 UR4, UR4, 0x1, URZ ;  /* 0x0000000104047899 */ /* 0x000fe200080006ff */
[----:B------:R-:W2:Y:S03]  /*18c0*/  FENCE.VIEW.ASYNC.S ;  /* 0x00000000000073c6 */ /* 0x000ea60000000000 */
[----:B--2---:R3:W5:Y:S08]  /*18d0*/  SYNCS.EXCH.64 URZ, [UR11+0x28008], UR18 ;  /* 0x028008120bff75b2 */ /* 0x0047700008000100 */
[----:B------:R3:W2:Y:S02]  /*18e0*/  SYNCS.EXCH.64 URZ, [UR11+0x28018], UR4 ;  /* 0x028018040bff75b2 */ /* 0x0006a40008000100 */
[----:B---3--:R-:W-:Y:S01]  /*18f0*/  NOP ;  /* 0x0000000000007918 */ /* 0x008fe20000000000 */
.L_x_54:
[----:B--2---:R-:W-:Y:S05]  /*1900*/  BSYNC.RECONVERGENT B4 ;  /* 0x0000000000047941 */ /* 0x004fea0003800200 */
.L_x_53:
[----:B------:R-:W-:Y:S05]  /*1910*/  @!P0 BRA `(.L_x_55) ;  /* 0x0000000c00408947 */ /* 0x000fea0003800000 */
[----:B-----5:R-:W-:Y:S01]  /*1920*/  BAR.SYNC.DEFER_BLOCKING 0x0 ;  /* 0x0000000000007b1d */ /* 0x020fe20000010000 */
[----:B------:R-:W-:Y:S01]  /*1930*/  ELECT P0, URZ, PT ;  /* 0x0000000000ff782f */ /* 0x000fe20003800000 */
[----:B------:R-:W-:Y:S01]  /*1940*/  @!P2 IMAD.MOV.U32 R2, RZ, RZ, 0x14000 ;  /* 0x00014000ff02a424 */ /* 0x000fe200078e00ff */
[----:B------:R-:W-:Y:S02]  /*1950*/  ULOP3.LUT UR4, UR14, 0x1, URZ, 0xc0, !UPT ;  /* 0x000000010e047892 */ /* 0x000fe4000f8ec0ff */
[----:B------:R-:W-:Y:S01]  /*1960*/  ISETP.LT.U32.AND P0, PT, R10, 0x40, P0 ;  /* 0x000000400a00780c */ /* 0x000fe20000701070 */
[----:B------:R-:W-:Y:S02]  /*1970*/  UIADD3 UR21, UPT, UPT, UR11, 0x28000, URZ ;  /* 0x000280000b157890 */ /* 0x000fe4000fffe0ff */
[----:B------:R-:W-:Y:S02]  /*1980*/  ULEA UR5, UR4, UR11, 0xd ;  /* 0x0000000b04057291 */ /* 0x000fe4000f8e68ff */
[----:B------:R-:W-:Y:S01]  /*1990*/  USHF.L.U32 UR22, UR4, 0x6, URZ ;  /* 0x0000000604167899 */ /* 0x000fe200080006ff */
[----:B------:R-:W-:Y:S01]  /*19a0*/  UMOV UR23, UR7 ;  /* 0x0000000700177c82 */ /* 0x000fe20008000000 */
[----:B------:R-:W-:Y:S01]  /*19b0*/  ULOP3.LUT UR16, UR14, 0x3, URZ, 0xc0, !UPT ;  /* 0x000000030e107892 */ /* 0x000fe2000f8ec0ff */
[----:B------:R-:W-:Y:S01]  /*19c0*/  UMOV UR27, URZ ;  /* 0x000000ff001b7c82 */ /* 0x000fe20008000000 */
[----:B------:R-:W-:-:S02]  /*19d0*/  UMOV UR25, UR21 ;  /* 0x0000001500197c82 */ /* 0x000fc40008000000 */
[----:B------:R-:W-:Y:S02]  /*19e0*/  ULEA UR24, UR16, UR11, 0xe ;  /* 0x0000000b10187291 */ /* 0x000fe4000f8e70ff */
[----:B------:R-:W-:Y:S01]  /*19f0*/  VOTEU.ANY UP0, P0 ;  /* 0x0000000000ff7886 */ /* 0x000fe20000000100 */
[----:B------:R-:W-:Y:S01]  /*1a00*/  ULEA UR26, UR16, UR15, 0x6 ;  /* 0x0000000f101a7291 */ /* 0x000fe2000f8e30ff */
[----:B------:R2:W-:Y:S01]  /*1a10*/  @!P2 SYNCS.ARRIVE.TRANS64 RZ, [UR11+0x28000], R2 ;  /* 0x02800002ffffa9a7 */ /* 0x0005e2000800000b */
[----:B------:R-:W-:Y:S02]  /*1a20*/  BAR.SYNC.DEFER_BLOCKING 0x0 ;  /* 0x0000000000007b1d */ /* 0x000fe40000010000 */
[----:B------:R-:W-:-:S04]  /*1a30*/  @UP0 UIADD3 UR20, UPT, UPT, UR5, 0x20000, URZ ;  /* 0x0002000005140890 */ /* 0x000fc8000fffe0ff */
[----:B------:R-:W-:-:S05]  /*1a40*/  VOTEU.ANY UP0, P0 ;  /* 0x0000000000ff7886 */ /* 0x000fca0000000100 */
[----:B------:R2:W-:Y:S01]  /*1a50*/  @UP0 UTMALDG.2D [UR20], [UR8] ;  /* 0x00000014080005b4 */ /* 0x0005e20008008000 */
[----:B------:R-:W-:Y:S01]  /*1a60*/  UISETP.NE.U32.AND UP0, UPT, UR14, URZ, UPT ;  /* 0x000000ff0e00728c */ /* 0x000fe2000bf05070 */
[----:B------:R3:W-:Y:S06]  /*1a70*/  MEMBAR.ALL.CTA ;  /* 0x0000000000007992 */ /* 0x0007ec0000008000 */
[----:B---3--:R-:W3:Y:S02]  /*1a80*/  FENCE.VIEW.ASYNC.S ;  /* 0x00000000000073c6 */ /* 0x008ee40000000000 */
[----:B---3--:R-:W-:Y:S06]  /*1a90*/  BAR.SYNC.DEFER_BLOCKING 0x0 ;  /* 0x0000000000007b1d */ /* 0x008fec0000010000 */
[----:B------:R2:W-:Y:S02]  /*1aa0*/  UTMALDG.2D [UR24], [UR34] ;  /* 0x00000018220075b4 */ /* 0x0005e40008008000 */
[----:B------:R-:W-:Y:S06]  /*1ab0*/  BAR.SYNC.DEFER_BLOCKING 0x0 ;  /* 0x0000000000007b1d */ /* 0x000fec0000010000 */
[----:B------:R-:W3:Y:S02]  /*1ac0*/  SYNCS.PHASECHK.TRANS64.TRYWAIT P0, [UR11+0x28000], RZ ;  /* 0x028000ffff0075a7 */ /* 0x000ee4000800110b */
[----:B--23--:R-:W-:Y:S05]  /*1ad0*/  @!P0 BRA `(.L_x_56) ;  /* 0x0000001400708947 */ /* 0x00cfea0003800000 */
.L_x_70:
[----:B------:R-:W-:Y:S05]  /*1ae0*/  BRA.U UP0, `(.L_x_57) ;  /* 0x0000000100cc7547 */ /* 0x000fea000b800000 */
[----:B------:R-:W-:Y:S02]  /*1af0*/  USHF.R.U32.HI UR18, URZ, 0x4, UR11 ;  /* 0x00000004ff127899 */ /* 0x000fe4000801160b */
[----:B------:R-:W-:Y:S02]  /*1b00*/  UIADD3 UR16, UPT, UPT, UR11, 0x20000, URZ ;  /* 0x000200000b107890 */ /* 0x000fe4000fffe0ff */
[----:B------:R-:W-:Y:S02]  /*1b10*/  USGXT.U32 UR18, UR18, 0xe ;  /* 0x0000000e1212789a */ /* 0x000fe40008000000 */
[----:B------:R-:W-:Y:S02]  /*1b20*/  USHF.R.U32.HI UR16, URZ, 0x4, UR16 ;  /* 0x00000004ff107899 */ /* 0x000fe40008011610 */
[----:B------:R-:W-:Y:S02]  /*1b30*/  UIADD3 UR26, UP0, UPT, UR18, 0x4000080, URZ ;  /* 0x04000080121a7890 */ /* 0x000fe4000ff1e0ff */
[----:B------:R-:W-:Y:S01]  /*1b40*/  USGXT.U32 UR16, UR16, 0xe ;  /* 0x0000000e1010789a */ /* 0x000fe20008000000 */
[----:B------:R-:W-:Y:S01]  /*1b50*/  UMOV UR5, URZ ;  /* 0x000000ff00057c82 */ /* 0x000fe20008000000 */
[----:B------:R-:W-:Y:S01]  /*1b60*/  UMOV UR4, URZ ;  /* 0x000000ff00047c82 */ /* 0x000fe20008000000 */
[----:B------:R-:W-:-:S02]  /*1b70*/  UIADD3.X UR27, UPT, UPT, UR5, 0x40004040, URZ, UP0, !UPT ;  /* 0x40004040051b7890 */ /* 0x000fc400087fe4ff */
[----:B------:R-:W-:Y:S02]  /*1b80*/  UIADD3 UR54, UP0, UPT, UR16, 0x2, URZ ;  /* 0x0000000210367890 */ /* 0x000fe4000ff1e0ff */
[----:B------:R-:W-:Y:S02]  /*1b90*/  ULOP3.LUT UR18, UR18, 0x4000000, URZ, 0xfc, !UPT ;  /* 0x0400000012127892 */ /* 0x000fe4000f8efcff */
[----:B------:R-:W-:Y:S02]  /*1ba0*/  UIADD3.X UR55, UPT, UPT, UR4, 0x40004040, URZ, UP0, !UPT ;  /* 0x4000404004377890 */ /* 0x000fe400087fe4ff */
[----:B------:R-:W-:Y:S02]  /*1bb0*/  UIADD3.64 UR30, UPT, UPT, UR26, 0x80, URZ ;  /* 0x000000801a1e7897 */ /* 0x000fe4000fffe0ff */
[----:B------:R-:W-:Y:S02]  /*1bc0*/  UIADD3.64 UR4, UPT, UPT, UR54, 0x2, URZ ;  /* 0x0000000236047897 */ /* 0x000fe4000fffe0ff */
[----:B------:R-:W-:-:S02]  /*1bd0*/  UIADD3.64 UR36, UPT, UPT, UR26, 0x100, URZ ;  /* 0x000001001a247897 */ /* 0x000fc4000fffe0ff */
[----:B------:R-:W-:Y:S02]  /*1be0*/  UIADD3.64 UR32, UPT, UPT, UR54, 0x4, URZ ;  /* 0x0000000436207897 */ /* 0x000fe4000fffe0ff */
[----:B------:R-:W-:Y:S02]  /*1bf0*/  UIADD3.64 UR40, UPT, UPT, UR26, 0x180, URZ ;  /* 0x000001801a287897 */ /* 0x000fe4000fffe0ff */
[----:B------:R-:W-:Y:S02]  /*1c00*/  UIADD3.64 UR38, UPT, UPT, UR54, 0x1fe, URZ ;  /* 0x000001fe36267897 */ /* 0x000fe4000fffe0ff */
[----:B------:R-:W-:Y:S02]  /*1c10*/  UIADD3.64 UR44, UPT, UPT, UR26, 0x200, URZ ;  /* 0x000002001a2c7897 */ /* 0x000fe4000fffe0ff */
[----:B------:R-:W-:Y:S02]  /*1c20*/  UIADD3.64 UR42, UPT, UPT, UR54, 0x200, URZ ;  /* 0x00000200362a7897 */ /* 0x000fe4000fffe0ff */
[----:B------:R-:W-:-:S02]  /*1c30*/  UIADD3.64 UR48, UPT, UPT, UR26, 0x280, URZ ;  /* 0x000002801a307897 */ /* 0x000fc4000fffe0ff */
[----:B------:R-:W-:Y:S01]  /*1c40*/  UIADD3.64 UR46, UPT, UPT, UR54, 0x202, URZ ;  /* 0x00000202362e7897 */ /* 0x000fe2000fffe0ff */
[----:B------:R-:W-:Y:S01]  /*1c50*/  UMOV UR20, 0x0 ;  /* 0x0000000000147882 */ /* 0x000fe20000000000 */
[----:B------:R-:W-:Y:S01]  /*1c60*/  UMOV UR21, 0x4410490 ;  /* 0x0441049000157882 */ /* 0x000fe20000000000 */
[----:B------:R-:W-:Y:S01]  /*1c70*/  UIADD3.64 UR52, UPT, UPT, UR26, 0x300, URZ ;  /* 0x000003001a347897 */ /* 0x000fe2000fffe0ff */
[----:B------:R-:W-:Y:S01]  /*1c80*/  UMOV UR17, 0x40004040 ;  /* 0x4000404000117882 */ /* 0x000fe20000000000 */
[----:B------:R-:W-:Y:S01]  /*1c90*/  UIADD3.64 UR50, UPT, UPT, UR54, 0x204, URZ ;  /* 0x0000020436327897 */ /* 0x000fe2000fffe0ff */
[----:B------:R-:W-:Y:S01]  /*1ca0*/  UMOV UR19, 0x40004040 ;  /* 0x4000404000137882 */ /* 0x000fe20000000000 */
[----:B------:R-:W-:Y:S01]  /*1cb0*/  UMOV UR22, 0x0 ;  /* 0x0000000000167882 */ /* 0x000fe20000000000 */
[----:B------:R-:W-:Y:S01]  /*1cc0*/  UMOV UR23, 0x4410490 ;  /* 0x0441049000177882 */ /* 0x000fe20000000000 */
[----:B------:R-:W-:Y:S01]  /*1cd0*/  UMOV UR24, 0x0 ;  /* 0x0000000000187882 */ /* 0x000fe20000000000 */
[----:B------:R-:W-:Y:S01]  /*1ce0*/  UMOV UR25, 0x4410490 ;  /* 0x0441049000197882 */ /* 0x000fe20000000000 */
[----:B------:R2:W-:Y:S01]  /*1cf0*/  UTCHMMA gdesc[UR16], gdesc[UR18], tmem[UR10], tmem[UR20], idesc[UR21], !UPT ;  /* 0x00ff1412100075ea */ /* 0x0005e2000f80000a */
[----:B------:R-:W-:Y:S01]  /*1d00*/  UMOV UR28, 0x0 ;  /* 0x00000000001c7882 */ /* 0x000fe20000000000 */
[----:B------:R-:W-:Y:S01]  /*1d10*/  UMOV UR29, 0x4410490 ;  /* 0x04410490001d7882 */ /* 0x000fe20000000000 */
[----:B------:R2:W-:Y:S01]  /*1d20*/  UTCHMMA gdesc[UR54], gdesc[UR26], tmem[UR10], tmem[UR22], idesc[UR23], UPT ;  /* 0x00ff161a360075ea */ /* 0x0005e2000b80000a */
        /* <DEDUP_REMOVED lines=12> */
[----:B------:R2:W-:Y:S01]  /*1df0*/  UTCHMMA gdesc[UR46], gdesc[UR48], tmem[UR10], tmem[UR60], idesc[UR61], UPT ;  /* 0x00ff3c302e0075ea */ /* 0x0005e2000b80000a */
[----:B------:R2:W-:Y:S01]  /*1e00*/  UTCHMMA gdesc[UR50], gdesc[UR52], tmem[UR10], tmem[UR62], idesc[UR63], UPT ;  /* 0x00ff3e34320075ea */ /* 0x0005e2000b80000a */
[----:B------:R-:W-:Y:S01]  /*1e10*/  NOP ;  /* 0x0000000000007918 */ /* 0x000fe20000000000 */
.L_x_57:
[----:B------:R-:W-:Y:S01]  /*1e20*/  ELECT P0, URZ, PT ;  /* 0x0000000000ff782f */ /* 0x000fe20003800000 */
[----:B--2---:R-:W-:Y:S01]  /*1e30*/  UMOV UR4, UR6 ;  /* 0x0000000600047c82 */ /* 0x004fe20008000000 */
[----:B------:R-:W-:Y:S02]  /*1e40*/  UMOV UR5, URZ ;  /* 0x000000ff00057c82 */ /* 0x000fe40008000000 */
[----:B------:R-:W-:-:S13]  /*1e50*/  ISETP.LT.U32.AND P0, PT, R10, 0x20, P0 ;  /* 0x000000200a00780c */ /* 0x000fda0000701070 */
[----:B------:R-:W-:Y:S01]  /*1e60*/  VOTEU.ANY UP0, P0 ;  /* 0x0000000000ff7886 */ /* 0x000fe20000000100 */
[----:B------:R-:W-:Y:S01]  /*1e70*/  VOTEU.ANY UP1, P0 ;  /* 0x0000000000ff7886 */ /* 0x000fe20000020100 */
[----:B------:R-:W-:-:S03]  /*1e80*/  ISETP.GE.U32.AND P0, PT, R13, 0x81, PT ;  /* 0x000000810d00780c */ /* 0x000fc60003f06070 */
[----:B------:R-:W-:Y:S02]  /*1e90*/  @UP0 UMOV UR4, UR4 ;  /* 0x0000000400040c82 */ /* 0x000fe40008000000 */
[----:B------:R2:W-:Y:S01]  /*1ea0*/  @UP1 UTCBAR [UR4], URZ ;  /* 0x000000ff040013e9 */ /* 0x0005e200080000ff */
[----:B------:R-:W-:Y:S06]  /*1eb0*/  BAR.SYNC.DEFER_BLOCKING 0x0 ;  /* 0x0000000000007b1d */ /* 0x000fec0000010000 */
[----:B------:R-:W3:Y:S02]  /*1ec0*/  SYNCS.PHASECHK.TRANS64.TRYWAIT P3, [UR11+0x28010], RZ ;  /* 0x028010ffff0075a7 */ /* 0x000ee4000806110b */
[----:B--23--:R-:W-:Y:S05]  /*1ed0*/  @!P3 BRA `(.L_x_58) ;  /* 0x00000010007cb947 */ /* 0x00cfea0003800000 */
.L_x_71:
[----:B------:R-:W-:Y:S01]  /*1ee0*/  IMAD.MOV.U32 R2, RZ, RZ, RZ ;  /* 0x000000ffff027224 */ /* 0x000fe200078e00ff */
[----:B------:R-:W-:Y:S06]  /*1ef0*/  @!P0 BRA `(.L_x_55) ;  /* 0x0000000400c88947 */ /* 0x000fec0003800000 */
[----:B------:R-:W2:Y:S01]  /*1f00*/  LDCU UR36, c[0x0][0x3a0] ;  /* 0x00007400ff2477ac */ /* 0x000ea20008000800 */
[----:B------:R-:W-:Y:S01]  /*1f10*/  UMOV UR16, 0x1 ;  /* 0x0000000100107882 */ /* 0x000fe20000000000 */
[----:B------:R-:W-:-:S05]  /*1f20*/  UMOV UR31, 0x80 ;  /* 0x00000080001f7882 */ /* 0x000fca0000000000 */
.L_x_62:
[----:B------:R-:W-:Y:S01]  /*1f30*/  BAR.SYNC.DEFER_BLOCKING 0x0 ;  /* 0x0000000000007b1d */ /* 0x000fe20000010000 */
[----:B------:R-:W-:Y:S01]  /*1f40*/  ULEA UR37, UR16, UR11, 0x3 ;  /* 0x0000000b10257291 */ /* 0x000fe2000f8e18ff */
[----:B------:R-:W-:Y:S01]  /*1f50*/  @!P2 IMAD.MOV.U32 R3, RZ, RZ, 0x14000 ;  /* 0x00014000ff03a424 */ /* 0x000fe200078e00ff */
[----:B------:R-:W-:Y:S01]  /*1f60*/  ELECT P0, URZ, PT ;  /* 0x0000000000ff782f */ /* 0x000fe20003800000 */
[----:B------:R-:W-:-:S03]  /*1f70*/  ULEA UR4, UR16, UR11, 0xe ;  /* 0x0000000b10047291 */ /* 0x000fc6000f8e70ff */
[----:B------:R-:W-:Y:S01]  /*1f80*/  ISETP.LT.U32.AND P0, PT, R10, 0x40, P0 ;  /* 0x000000400a00780c */ /* 0x000fe20000701070 */
[----:B------:R-:W-:Y:S02]  /*1f90*/  ULOP3.LUT UR19, UR14, 0x1, URZ, 0xc0, !UPT ;  /* 0x000000010e137892 */ /* 0x000fe4000f8ec0ff */
[----:B------:R-:W-:Y:S02]  /*1fa0*/  UIADD3 UR17, UPT, UPT, UR4, 0x20000, URZ ;  /* 0x0002000004117890 */ /* 0x000fe4000fffe0ff */
[----:B------:R-:W-:Y:S02]  /*1fb0*/  ULEA UR6, UR19, UR31, 0x6 ;  /* 0x0000001f13067291 */ /* 0x000fe4000f8e30ff */
[----:B------:R-:W-:Y:S02]  /*1fc0*/  UIADD3 UR5, UPT, UPT, UR37, 0x28000, URZ ;  /* 0x0002800025057890 */ /* 0x000fe4000fffe0ff */
[----:B------:R-:W-:Y:S02]  /*1fd0*/  ULEA UR4, UR19, UR17, 0xd ;  /* 0x0000001113047291 */ /* 0x000fe4000f8e68ff */
[----:B------:R-:W-:-:S02]  /*1fe0*/  ULEA UR18, UR16, UR11, 0x10 ;  /* 0x0000000b10127291 */ /* 0x000fc4000f8e80ff */
[----:B------:R-:W-:Y:S01]  /*1ff0*/  VOTEU.ANY UP0, P0 ;  /* 0x0000000000ff7886 */ /* 0x000fe20000000100 */
[----:B------:R-:W-:Y:S01]  /*2000*/  ULOP3.LUT UR30, UR14, 0x3, URZ, 0xc0, !UPT ;  /* 0x000000030e1e7892 */ /* 0x000fe2000f8ec0ff */
[----:B------:R-:W-:Y:S01]  /*2010*/  UMOV UR29, UR5 ;  /* 0x00000005001d7c82 */ /* 0x000fe20008000000 */
[----:B------:R3:W-:Y:S01]  /*2020*/  @!P2 SYNCS.ARRIVE.TRANS64 RZ, [UR37+0x28000], R3 ;  /* 0x02800003ffffa9a7 */ /* 0x0007e20008000025 */
[----:B------:R-:W-:Y:S01]  /*2030*/  BAR.SYNC.DEFER_BLOCKING 0x0 ;  /* 0x0000000000007b1d */ /* 0x000fe20000010000 */
[----:B------:R-:W-:Y:S02]  /*2040*/  ULEA UR28, UR30, UR18, 0xe ;  /* 0x000000121e1c7291 */ /* 0x000fe4000f8e70ff */
[----:B------:R-:W-:Y:S01]  /*2050*/  ULEA UR30, UR30, UR15, 0x6 ;  /* 0x0000000f1e1e7291 */ /* 0x000fe2000f8e30ff */
[----:B---3--:R-:W-:Y:S02]  /*2060*/  IMAD.U32 R3, R2, -0x80000000, RZ ;  /* 0x8000000002037824 */ /* 0x008fe400078e00ff */
[----:B------:R3:W-:Y:S01]  /*2070*/  @UP0 UTMALDG.2D [UR4], [UR8] ;  /* 0x00000004080005b4 */ /* 0x0007e20008008000 */
[----:B------:R-:W-:Y:S01]  /*2080*/  UISETP.NE.U32.AND UP0, UPT, UR14, URZ, UPT ;  /* 0x000000ff0e00728c */ /* 0x000fe2000bf05070 */
[----:B------:R5:W-:Y:S06]  /*2090*/  MEMBAR.ALL.CTA ;  /* 0x0000000000007992 */ /* 0x000bec0000008000 */
[----:B-----5:R-:W5:Y:S02]  /*20a0*/  FENCE.VIEW.ASYNC.S ;  /* 0x00000000000073c6 */ /* 0x020f640000000000 */
[----:B-----5:R-:W-:Y:S06]  /*20b0*/  BAR.SYNC.DEFER_BLOCKING 0x0 ;  /* 0x0000000000007b1d */ /* 0x020fec0000010000 */
[----:B------:R3:W-:Y:S02]  /*20c0*/  UTMALDG.2D [UR28], [UR34] ;  /* 0x0000001c220075b4 */ /* 0x0007e40008008000 */
[----:B------:R-:W-:Y:S06]  /*20d0*/  BAR.SYNC.DEFER_BLOCKING 0x0 ;  /* 0x0000000000007b1d */ /* 0x000fec0000010000 */
[----:B------:R-:W5:Y:S02]  /*20e0*/  SYNCS.PHASECHK.TRANS64.TRYWAIT P0, [UR37+0x28000], R3 ;  /* 0x02800003ff0075a7 */ /* 0x000f640008001125 */
[----:B---3-5:R-:W-:Y:S05]  /*20f0*/  @!P0 BRA `(.L_x_59) ;  /* 0x0000001000008947 */ /* 0x028fea0003800000 */
.L_x_72:
[----:B------:R-:W-:Y:S05]  /*2100*/  BRA.U UP0, `(.L_x_60) ;  /* 0x0000000100f87547 */ /* 0x000fea000b800000 */
[----:B------:R-:W-:Y:S02]  /*2110*/  USHF.R.U32.HI UR17, URZ, 0x4, UR17 ;  /* 0x00000004ff117899 */ /* 0x000fe40008011611 */
[----:B------:R-:W-:Y:S02]  /*2120*/  USHF.R.U32.HI UR6, URZ, 0x4, UR18 ;  /* 0x00000004ff067899 */ /* 0x000fe40008011612 */
[----:B------:R-:W-:Y:S02]  /*2130*/  USGXT.U32 UR22, UR17, 0xe ;  /* 0x0000000e1116789a */ /* 0x000fe40008000000 */
[----:B------:R-:W-:Y:S02]  /*2140*/  USGXT.U32 UR6, UR6, 0xe ;  /* 0x0000000e0606789a */ /* 0x000fe40008000000 */
[----:B------:R-:W-:Y:S02]  /*2150*/  UIADD3 UR26, UP0, UPT, UR22, 0x2, URZ ;  /* 0x00000002161a7890 */ /* 0x000fe4000ff1e0ff */
[----:B------:R-:W-:Y:S01]  /*2160*/  UIADD3 UR24, UP1, UPT, UR6, 0x4000080, URZ ;  /* 0x0400008006187890 */ /* 0x000fe2000ff3e0ff */
[----:B------:R-:W-:Y:S01]  /*2170*/  UMOV UR4, URZ ;  /* 0x000000ff00047c82 */ /* 0x000fe20008000000 */
[----:B------:R-:W-:Y:S01]  /*2180*/  UMOV UR5, URZ ;  /* 0x000000ff00057c82 */ /* 0x000fe20008000000 */
[----:B------:R-:W-:-:S02]  /*2190*/  UIADD3.X UR27, UPT, UPT, UR4, 0x40004040, URZ, UP0, !UPT ;  /* 0x40004040041b7890 */ /* 0x000fc400087fe4ff */
[----:B------:R-:W-:Y:S02]  /*21a0*/  UIADD3 UR50, UP3, UPT, UR26, 0x2, URZ ;  /* 0x000000021a327890 */ /* 0x000fe4000ff7e0ff */
[----:B------:R-:W-:Y:S02]  /*21b0*/  UIADD3.X UR25, UPT, UPT, UR5, 0x40004040, URZ, UP1, !UPT ;  /* 0x4000404005197890 */ /* 0x000fe40008ffe4ff */
[----:B------:R-:W-:Y:S02]  /*21c0*/  UIADD3 UR52, UP2, UPT, UR24, 0x80, URZ ;  /* 0x0000008018347890 */ /* 0x000fe4000ff5e0ff */
[----:B------:R-:W-:Y:S02]  /*21d0*/  UIADD3 UR54, UP6, UPT, UR26, 0x4, URZ ;  /* 0x000000041a367890 */ /* 0x000fe4000ffde0ff */
[----:B------:R-:W-:Y:S02]  /*21e0*/  UIADD3 UR56, UP5, UPT, UR24, 0x100, URZ ;  /* 0x0000010018387890 */ /* 0x000fe4000ffbe0ff */
[----:B------:R-:W-:-:S02]  /*21f0*/  UIADD3 UR58, UP1, UPT, UR26, 0x1fe, URZ ;  /* 0x000001fe1a3a7890 */ /* 0x000fc4000ff3e0ff */
[----:B------:R-:W-:Y:S02]  /*2200*/  ULOP3.LUT UR4, UR6, 0x4000000, URZ, 0xfc, !UPT ;  /* 0x0400000006047892 */ /* 0x000fe4000f8efcff */
[----:B------:R-:W-:Y:S02]  /*2210*/  UIADD3 UR60, UP0, UPT, UR24, 0x180, URZ ;  /* 0x00000180183c7890 */ /* 0x000fe4000ff1e0ff */
[----:B------:R-:W-:Y:S02]  /*2220*/  UIADD3.X UR51, UPT, UPT, UR27, URZ, URZ, UP3, !UPT ;  /* 0x000000ff1b337290 */ /* 0x000fe40009ffe4ff */
[----:B------:R-:W-:Y:S02]  /*2230*/  UIADD3 UR62, UP4, UPT, UR26, 0x200, URZ ;  /* 0x000002001a3e7890 */ /* 0x000fe4000ff9e0ff */
[----:B------:R-:W-:Y:S02]  /*2240*/  UIADD3 UR64, UP3, UPT, UR24, 0x200, URZ ;  /* 0x0000020018407890 */ /* 0x000fe4000ff7e0ff */
[----:B------:R-:W-:-:S02]  /*2250*/  UIADD3.X UR53, UPT, UPT, UR25, URZ, URZ, UP2, !UPT ;  /* 0x000000ff19357290 */ /* 0x000fc400097fe4ff */
[----:B------:R-:W-:Y:S02]  /*2260*/  UIADD3.X UR55, UPT, UPT, UR27, URZ, URZ, UP6, !UPT ;  /* 0x000000ff1b377290 */ /* 0x000fe4000b7fe4ff */
[----:B------:R-:W-:Y:S02]  /*2270*/  UIADD3 UR66, UP2, UPT, UR26, 0x202, URZ ;  /* 0x000002021a427890 */ /* 0x000fe4000ff5e0ff */
[----:B------:R-:W-:Y:S02]  /*2280*/  UIADD3 UR68, UP6, UPT, UR24, 0x280, URZ ;  /* 0x0000028018447890 */ /* 0x000fe4000ffde0ff */
[----:B------:R-:W-:Y:S02]  /*2290*/  UIADD3.X UR57, UPT, UPT, UR25, URZ, URZ, UP5, !UPT ;  /* 0x000000ff19397290 */ /* 0x000fe4000affe4ff */
[----:B------:R-:W-:Y:S02]  /*22a0*/  UIADD3.X UR59, UPT, UPT, UR27, URZ, URZ, UP1, !UPT ;  /* 0x000000ff1b3b7290 */ /* 0x000fe40008ffe4ff */
[----:B------:R-:W-:-:S02]  /*22b0*/  UIADD3 UR28, UP5, UPT, UR26, 0x204, URZ ;  /* 0x000002041a1c7890 */ /* 0x000fc4000ffbe0ff */
[----:B------:R-:W-:Y:S02]  /*22c0*/  UIADD3 UR32, UP1, UPT, UR24, 0x300, URZ ;  /* 0x0000030018207890 */ /* 0x000fe4000ff3e0ff */
[----:B------:R-:W-:Y:S02]  /*22d0*/  UIADD3.X UR61, UPT, UPT, UR25, URZ, URZ, UP0, !UPT ;  /* 0x000000ff193d7290 */ /* 0x000fe400087fe4ff */
[----:B------:R-:W-:Y:S02]  /*22e0*/  UIADD3.X UR63, UPT, UPT, UR27, URZ, URZ, UP4, !UPT ;  /* 0x000000ff1b3f7290 */ /* 0x000fe4000a7fe4ff */
[----:B------:R-:W-:Y:S02]  /*22f0*/  UIADD3.X UR65, UPT, UPT, UR25, URZ, URZ, UP3, !UPT ;  /* 0x000000ff19417290 */ /* 0x000fe40009ffe4ff */
[----:B------:R-:W-:Y:S02]  /*2300*/  UIADD3.X UR67, UPT, UPT, UR27, URZ, URZ, UP2, !UPT ;  /* 0x000000ff1b437290 */ /* 0x000fe400097fe4ff */
[----:B------:R-:W-:Y:S01]  /*2310*/  UIADD3.X UR69, UPT, UPT, UR25, URZ, URZ, UP6, !UPT ;  /* 0x000000ff19457290 */ /* 0x000fe2000b7fe4ff */
[----:B------:R-:W-:Y:S01]  /*2320*/  UMOV UR20, 0x0 ;  /* 0x0000000000147882 */ /* 0x000fe20000000000 */
[----:B------:R-:W-:Y:S01]  /*2330*/  UMOV UR21, 0x4410490 ;  /* 0x0441049000157882 */ /* 0x000fe20000000000 */
[----:B------:R-:W-:Y:S01]  /*2340*/  UMOV UR23, 0x40004040 ;  /* 0x4000404000177882 */ /* 0x000fe20000000000 */
[----:B------:R-:W-:Y:S01]  /*2350*/  UMOV UR5, 0x40004040 ;  /* 0x4000404000057882 */ /* 0x000fe20000000000 */
[----:B------:R-:W-:Y:S01]  /*2360*/  UIADD3.X UR29, UPT, UPT, UR27, URZ, URZ, UP5, !UPT ;  /* 0x000000ff1b1d7290 */ /* 0x000fe2000affe4ff */
[----:B------:R3:W-:Y:S01]  /*2370*/  UTCHMMA gdesc[UR22], gdesc[UR4], tmem[UR10], tmem[UR20], idesc[UR21], UPT ;  /* 0x00ff1404160075ea */ /* 0x0007e2000b80000a */
[----:B------:R-:W-:Y:S01]  /*2380*/  UIADD3.X UR33, UPT, UPT, UR25, URZ, URZ, UP1, !UPT ;  /* 0x000000ff19217290 */ /* 0x000fe20008ffe4ff */
[----:B------:R-:W-:Y:S01]  /*2390*/  UMOV UR18, 0x0 ;  /* 0x0000000000127882 */ /* 0x000fe20000000000 */
[----:B------:R-:W-:Y:S01]  /*23a0*/  UMOV UR19, 0x4410490 ;  /* 0x0441049000137882 */ /* 0x000fe20000000000 */
[----:B------:R-:W-:Y:S01]  /*23b0*/  UMOV UR44, 0x0 ;  /* 0x00000000002c7882 */ /* 0x000fe20000000000 */
[----:B------:R-:W-:Y:S01]  /*23c0*/  UMOV UR45, 0x4410490 ;  /* 0x04410490002d7882 */ /* 0x000fe20000000000 */
        /* <DEDUP_REMOVED lines=18> */
.L_x_60:
[----:B------:R-:W-:Y:S01]  /*24f0*/  ELECT P0, URZ, PT ;  /* 0x0000000000ff782f */ /* 0x000fe20003800000 */
[----:B---3--:R-:W-:-:S03]  /*2500*/  UIADD3 UR4, UPT, UPT, UR37, 0x28010, URZ ;  /* 0x0002801025047890 */ /* 0x008fc6000fffe0ff */
[----:B------:R-:W-:Y:S01]  /*2510*/  ISETP.LT.U32.AND P0, PT, R10, 0x20, P0 ;  /* 0x000000200a00780c */ /* 0x000fe20000701070 */
[----:B------:R-:W-:-:S12]  /*2520*/  UMOV UR5, URZ ;  /* 0x000000ff00057c82 */ /* 0x000fd80008000000 */
[----:B------:R-:W-:Y:S01]  /*2530*/  VOTEU.ANY UP0, P0 ;  /* 0x0000000000ff7886 */ /* 0x000fe20000000100 */
[----:B------:R-:W-:-:S04]  /*2540*/  VOTEU.ANY UP1, P0 ;  /* 0x0000000000ff7886 */ /* 0x000fc80000020100 */
[----:B------:R-:W-:Y:S02]  /*2550*/  @UP0 UMOV UR4, UR4 ;  /* 0x0000000400040c82 */ /* 0x000fe40008000000 */
[----:B------:R3:W-:Y:S01]  /*2560*/  @UP1 UTCBAR [UR4], URZ ;  /* 0x000000ff040013e9 */ /* 0x0007e200080000ff */
[----:B------:R-:W-:Y:S06]  /*2570*/  BAR.SYNC.DEFER_BLOCKING 0x0 ;  /* 0x0000000000007b1d */ /* 0x000fec0000010000 */
[----:B------:R-:W5:Y:S02]  /*2580*/  SYNCS.PHASECHK.TRANS64.TRYWAIT P0, [UR37+0x28010], R3 ;  /* 0x02801003ff0075a7 */ /* 0x000f640008001125 */
[----:B---3-5:R-:W-:Y:S05]  /*2590*/  @!P0 BRA `(.L_x_61) ;  /* 0x0000000800e48947 */ /* 0x028fea0003800000 */
.L_x_73:
[----:B------:R-:W-:Y:S02]  /*25a0*/  UIADD3 UR16, UPT, UPT, UR16, 0x1, URZ ;  /* 0x0000000110107890 */ /* 0x000fe4000fffe0ff */
[----:B------:R-:W-:Y:S02]  /*25b0*/  UIADD3 UR31, UPT, UPT, UR31, 0x80, URZ ;  /* 0x000000801f1f7890 */ /* 0x000fe4000fffe0ff */
[----:B------:R-:W-:-:S04]  /*25c0*/  UISETP.NE.U32.AND UP0, UPT, UR16, 0x2, UPT ;  /* 0x000000021000788c */ /* 0x000fc8000bf05070 */
[----:B------:R-:W-:Y:S02]  /*25d0*/  USEL UR16, UR16, URZ, UP0 ;  /* 0x000000ff10107287 */ /* 0x000fe40008000000 */
[----:B------:R-:W-:Y:S02]  /*25e0*/  USEL UR4, URZ, 0x1, UP0 ;  /* 0x00000001ff047887 */ /* 0x000fe40008000000 */
[----:B--2---:R-:W-:-:S04]  /*25f0*/  UISETP.GE.AND UP0, UPT, UR31, UR36, UPT ;  /* 0x000000241f00728c */ /* 0x004fc8000bf06270 */
[----:B------:R-:W-:-:S05]  /*2600*/  LOP3.LUT R2, R2, UR4, RZ, 0x3c, !PT ;  /* 0x0000000402027c12 */ /* 0x000fca000f8e3cff */
[----:B------:R-:W-:Y:S05]  /*2610*/  BRA.U !UP0, `(.L_x_62) ;  /* 0xfffffff908447547 */ /* 0x000fea000b83ffff */
.L_x_55:
[----:B-----5:R-:W-:Y:S06]  /*2620*/  BAR.SYNC.DEFER_BLOCKING 0x0 ;  /* 0x0000000000007b1d */ /* 0x020fec0000010000 */
[----:B------:R-:W-:Y:S04]  /*2630*/  BSSY.RECONVERGENT B4, `(.L_x_63) ;  /* 0x0000004000047945 */ /* 0x000fe80003800200 */
[----:B------:R-:W-:Y:S05]  /*2640*/  @P2 BRA `(.L_x_64) ;  /* 0x0000000000082947 */ /* 0x000fea0003800000 */
[----:B------:R-:W2:Y:S02]  /*2650*/  SYNCS.CCTL.IV [UR11+0x28000] ;  /* 0x02800000ff0079b1 */ /* 0x000ea4000800000b */
[----:B--2---:R-:W2:Y:S02]  /*2660*/  SYNCS.CCTL.IV [UR11+0x28010] ;  /* 0x02801000ff0079b1 */ /* 0x004ea4000800000b */
.L_x_64:
[----:B------:R-:W-:Y:S05]  /*2670*/  BSYNC.RECONVERGENT B4 ;  /* 0x0000000000047941 */ /* 0x000fea0003800200 */
.L_x_63:
[----:B--2---:R-:W-:Y:S06]  /*2680*/  BAR.SYNC.DEFER_BLOCKING 0x0 ;  /* 0x0000000000007b1d */ /* 0x004fec0000010000 */
[----:B------:R-:W-:Y:S04]  /*2690*/  BSSY.RECONVERGENT B4, `(.L_x_65) ;  /* 0x0000004000047945 */ /* 0x000fe80003800200 */
[----:B------:R-:W-:Y:S05]  /*26a0*/  @P2 BRA `(.L_x_66) ;  /* 0x0000000000082947 */ /* 0x000fea0003800000 */
[----:B------:R-:W2:Y:S02]  /*26b0*/  SYNCS.CCTL.IV [UR11+0x28008] ;  /* 0x02800800ff0079b1 */ /* 0x000ea4000800000b */
[----:B--2---:R-:W2:Y:S02]  /*26c0*/  SYNCS.CCTL.IV [UR11+0x28018] ;  /* 0x02801800ff0079b1 */ /* 0x004ea4000800000b */
.L_x_66:
[----:B------:R-:W-:Y:S05]  /*26d0*/  BSYNC.RECONVERGENT B4 ;  /* 0x0000000000047941 */ /* 0x000fea0003800200 */
.L_x_65:
[----:B------:R-:W-:Y:S01]  /*26e0*/  ULOP3.LUT UR14, UR14, 0x3, URZ, 0xc0, !UPT ;  /* 0x000000030e0e7892 */ /* 0x000fe2000f8ec0ff */
[C---:B------:R-:W-:Y:S01]  /*26f0*/  IMAD.SHL.U32 R2, R0.reuse, 0x10, RZ ;  /* 0x0000001000027824 */ /* 0x040fe200078e00ff */
[----:B------:R-:W-:Y:S01]  /*2700*/  UMOV UR6, UR7 ;  /* 0x0000000700067c82 */ /* 0x000fe20008000000 */
[C---:B------:R-:W-:Y:S01]  /*2710*/  IMAD.SHL.U32 R132, R0.reuse, 0x40, RZ ;  /* 0x0000004000847824 */ /* 0x040fe200078e00ff */
[----:B------:R-:W-:Y:S01]  /*2720*/  ULEA UR4, UR14, UR10, 0x15 ;  /* 0x0000000a0e047291 */ /* 0x000fe2000f8ea8ff */
[----:B------:R-:W-:Y:S01]  /*2730*/  IMAD.SHL.U32 R3, R0, 0x80, RZ ;  /* 0x0000008000037824 */ /* 0x000fe200078e00ff */
[----:B------:R-:W-:Y:S01]  /*2740*/  LOP3.LUT R2, R2, 0x70, RZ, 0xc0, !PT ;  /* 0x0000007002027812 */ /* 0x000fe200078ec0ff */
[----:B------:R-:W-:Y:S01]  /*2750*/  IMAD.SHL.U32 R0, R0, 0x400, RZ ;  /* 0x0000040000007824 */ /* 0x000fe200078e00ff */
[----:B------:R-:W-:Y:S01]  /*2760*/  LOP3.LUT R133, R132, 0x1800, RZ, 0xc0, !PT ;  /* 0x0000180084857812 */ /* 0x000fe200078ec0ff */
[----:B------:R-:W-:Y:S01]  /*2770*/  ULEA UR5, UR14, UR15, 0x6 ;  /* 0x0000000f0e057291 */ /* 0x000fe2000f8e30ff */
[----:B------:R-:W-:-:S02]  /*2780*/  LOP3.LUT R2, R2, 0x780, R3, 0xf8, !PT ;  /* 0x0000078002027812 */ /* 0x000fc400078ef803 */
[----:B------:R-:W-:Y:S02]  /*2790*/  ELECT P0, URZ, PT ;  /* 0x0000000000ff782f */ /* 0x000fe40003800000 */
[----:B------:R-:W-:Y:S01]  /*27a0*/  LOP3.LUT R133, R133, 0x4000, R0, 0xf8, !PT ;  /* 0x0000400085857812 */ /* 0x000fe200078ef800 */
[----:B----4-:R-:W-:Y:S01]  /*27b0*/  LDTM.16dp32bit_t0_t15.x128 R4, tmem[UR4] ;  /* 0x00000004000479ee */ /* 0x010fe20008b80000 */
[----:B------:R-:W3:Y:S01]  /*27c0*/  LDTM.16dp32bit_t16_t31.x128 R4, tmem[UR4+0x80] ;  /* 0x00008004000479ee */ /* 0x000ee20008ba0000 */
[----:B------:R-:W-:Y:S01]  /*27d0*/  NOP ;  /* 0x0000000000007918 */ /* 0x000fe20000000000 */
[----:B------:R-:W-:Y:S01]  /*27e0*/  ULEA UR4, UR14, UR11, 0xd ;  /* 0x0000000b0e047291 */ /* 0x000fe2000f8e68ff */
[----:B------:R-:W-:-:S04]  /*27f0*/  LOP3.LUT R0, R133, R2, RZ, 0xfc, !PT ;  /* 0x0000000285007212 */ /* 0x000fc800078efcff */
[C---:B------:R-:W-:Y:S02]  /*2800*/  LOP3.LUT R2, R0.reuse, 0x10, RZ, 0x3c, !PT ;  /* 0x0000001000027812 */ /* 0x040fe400078e3cff */
[----:B------:R-:W-:Y:S02]  /*2810*/  LOP3.LUT R3, R0, 0x20, RZ, 0x3c, !PT ;  /* 0x0000002000037812 */ /* 0x000fe400078e3cff */
[----:B---3--:R-:W-:Y:S02]  /*2820*/  F2FP.BF16.F32.PACK_AB R4, R5, R4 ;  /* 0x000000040504723e */ /* 0x008fe400000010ff */
[----:B------:R-:W-:Y:S02]  /*2830*/  F2FP.BF16.F32.PACK_AB R68, R69, R68 ;  /* 0x000000444544723e */ /* 0x000fe400000010ff */
[----:B------:R-:W-:Y:S02]  /*2840*/  F2FP.BF16.F32.PACK_AB R5, R7, R6 ;  /* 0x000000060705723e */ /* 0x000fe400000010ff */
[----:B------:R-:W-:-:S02]  /*2850*/  F2FP.BF16.F32.PACK_AB R12, R13, R12 ;  /* 0x0000000c0d0c723e */ /* 0x000fc400000010ff */
[----:B------:R-:W-:Y:S02]  /*2860*/  F2FP.BF16.F32.PACK_AB R69, R71, R70 ;  /* 0x000000464745723e */ /* 0x000fe400000010ff */
[----:B------:R-:W-:Y:S02]  /*2870*/  F2FP.BF16.F32.PACK_AB R76, R77, R76 ;  /* 0x0000004c4d4c723e */ /* 0x000fe400000010ff */
[----:B------:R-:W-:Y:S02]  /*2880*/  F2FP.BF16.F32.PACK_AB R6, R9, R8 ;  /* 0x000000080906723e */ /* 0x000fe400000010ff */
[----:B------:R-:W-:Y:S02]  /*2890*/  F2FP.BF16.F32.PACK_AB R7, R11, R10 ;  /* 0x0000000a0b07723e */ /* 0x000fe400000010ff */
[----:B------:R-:W-:Y:S02]  /*28a0*/  F2FP.BF16.F32.PACK_AB R13, R15, R14 ;  /* 0x0000000e0f0d723e */ /* 0x000fe400000010ff */
[----:B------:R-:W-:Y:S01]  /*28b0*/  F2FP.BF16.F32.PACK_AB R70, R73, R72 ;  /* 0x000000484946723e */ /* 0x000fe200000010ff */
[----:B--2---:R-:W-:Y:S01]  /*28c0*/  STS.128 [R0+UR11], R4 ;  /* 0x0000000400007988 */ /* 0x004fe20008000c0b */
[----:B------:R-:W-:-:S02]  /*28d0*/  F2FP.BF16.F32.PACK_AB R71, R75, R74 ;  /* 0x0000004a4b47723e */ /* 0x000fc400000010ff */
[----:B------:R-:W-:Y:S02]  /*28e0*/  F2FP.BF16.F32.PACK_AB R77, R79, R78 ;  /* 0x0000004e4f4d723e */ /* 0x000fe400000010ff */
[----:B------:R-:W-:Y:S01]  /*28f0*/  F2FP.BF16.F32.PACK_AB R14, R17, R16 ;  /* 0x00000010110e723e */ /* 0x000fe200000010ff */
[----:B------:R-:W-:Y:S01]  /*2900*/  STS.128 [R0+UR11+0x2000], R68 ;  /* 0x0020004400007988 */ /* 0x000fe20008000c0b */
[----:B------:R-:W-:Y:S02]  /*2910*/  F2FP.BF16.F32.PACK_AB R15, R19, R18 ;  /* 0x00000012130f723e */ /* 0x000fe400000010ff */
[----:B------:R-:W-:Y:S02]  /*2920*/  F2FP.BF16.F32.PACK_AB R20, R21, R20 ;  /* 0x000000141514723e */ /* 0x000fe400000010ff */
[----:B------:R-:W-:Y:S01]  /*2930*/  F2FP.BF16.F32.PACK_AB R78, R81, R80 ;  /* 0x00000050514e723e */ /* 0x000fe200000010ff */
[----:B------:R-:W-:Y:S01]  /*2940*/  STS.128 [R2+UR11], R12 ;  /* 0x0000000c02007988 */ /* 0x000fe20008000c0b */
[----:B------:R-:W-:-:S02]  /*2950*/  F2FP.BF16.F32.PACK_AB R79, R83, R82 ;  /* 0x00000052534f723e */ /* 0x000fc400000010ff */
[----:B------:R-:W-:Y:S02]  /*2960*/  F2FP.BF16.F32.PACK_AB R84, R85, R84 ;  /* 0x000000545554723e */ /* 0x000fe400000010ff */
[----:B------:R-:W-:Y:S01]  /*2970*/  F2FP.BF16.F32.PACK_AB R21, R23, R22 ;  /* 0x000000161715723e */ /* 0x000fe200000010ff */
[----:B------:R2:W-:Y:S01]  /*2980*/  STS.128 [R2+UR11+0x2000], R76 ;  /* 0x0020004c02007988 */ /* 0x0005e20008000c0b */
[----:B------:R-:W-:Y:S02]  /*2990*/  F2FP.BF16.F32.PACK_AB R28, R29, R28 ;  /* 0x0000001c1d1c723e */ /* 0x000fe400000010ff */
[----:B------:R-:W-:Y:S02]  /*29a0*/  F2FP.BF16.F32.PACK_AB R85, R87, R86 ;  /* 0x000000565755723e */ /* 0x000fe400000010ff */
[----:B------:R-:W-:Y:S02]  /*29b0*/  F2FP.BF16.F32.PACK_AB R92, R93, R92 ;  /* 0x0000005c5d5c723e */ /* 0x000fe400000010ff */
[----:B------:R-:W-:-:S02]  /*29c0*/  F2FP.BF16.F32.PACK_AB R22, R25, R24 ;  /* 0x000000181916723e */ /* 0x000fc400000010ff */
[----:B------:R-:W-:Y:S02]  /*29d0*/  F2FP.BF16.F32.PACK_AB R23, R27, R26 ;  /* 0x0000001a1b17723e */ /* 0x000fe400000010ff */
[----:B------:R-:W-:Y:S02]  /*29e0*/  F2FP.BF16.F32.PACK_AB R29, R31, R30 ;  /* 0x0000001e1f1d723e */ /* 0x000fe400000010ff */
[----:B------:R-:W-:Y:S01]  /*29f0*/  F2FP.BF16.F32.PACK_AB R36, R37, R36 ;  /* 0x000000242524723e */ /* 0x000fe200000010ff */
[----:B------:R3:W-:Y:S01]  /*2a00*/  STS.128 [R3+UR11], R20 ;  /* 0x0000001403007988 */ /* 0x0007e20008000c0b */
[----:B------:R-:W-:Y:S02]  /*2a10*/  F2FP.BF16.F32.PACK_AB R86, R89, R88 ;  /* 0x000000585956723e */ /* 0x000fe400000010ff */
[----:B------:R-:W-:Y:S02]  /*2a20*/  F2FP.BF16.F32.PACK_AB R87, R91, R90 ;  /* 0x0000005a5b57723e */ /* 0x000fe400000010ff */
[----:B------:R-:W-:-:S02]  /*2a30*/  F2FP.BF16.F32.PACK_AB R93, R95, R94 ;  /* 0x0000005e5f5d723e */ /* 0x000fc400000010ff */
[----:B------:R-:W-:Y:S01]  /*2a40*/  F2FP.BF16.F32.PACK_AB R100, R101, R100 ;  /* 0x000000646564723e */ /* 0x000fe200000010ff */
[----:B------:R3:W-:Y:S01]  /*2a50*/  STS.128 [R3+UR11+0x2000], R84 ;  /* 0x0020005403007988 */ /* 0x0007e20008000c0b */
[----:B------:R-:W-:Y:S02]  /*2a60*/  F2FP.BF16.F32.PACK_AB R30, R33, R32 ;  /* 0x00000020211e723e */ /* 0x000fe400000010ff */
[----:B------:R-:W-:Y:S02]  /*2a70*/  F2FP.BF16.F32.PACK_AB R31, R35, R34 ;  /* 0x00000022231f723e */ /* 0x000fe400000010ff */
[----:B------:R-:W-:Y:S02]  /*2a80*/  F2FP.BF16.F32.PACK_AB R37, R39, R38 ;  /* 0x000000262725723e */ /* 0x000fe400000010ff */
[----:B------:R-:W-:Y:S02]  /*2a90*/  F2FP.BF16.F32.PACK_AB R44, R45, R44 ;  /* 0x0000002c2d2c723e */ /* 0x000fe400000010ff */
[----:B------:R-:W-:-:S02]  /*2aa0*/  F2FP.BF16.F32.PACK_AB R94, R97, R96 ;  /* 0x00000060615e723e */ /* 0x000fc400000010ff */
[----:B------:R-:W-:Y:S02]  /*2ab0*/  F2FP.BF16.F32.PACK_AB R95, R99, R98 ;  /* 0x00000062635f723e */ /* 0x000fe400000010ff */
[----:B------:R-:W-:Y:S02]  /*2ac0*/  F2FP.BF16.F32.PACK_AB R101, R103, R102 ;  /* 0x000000666765723e */ /* 0x000fe400000010ff */
[----:B------:R-:W-:Y:S02]  /*2ad0*/  F2FP.BF16.F32.PACK_AB R108, R109, R108 ;  /* 0x0000006c6d6c723e */ /* 0x000fe400000010ff */
[----:B------:R-:W-:Y:S02]  /*2ae0*/  LOP3.LUT R8, R0, 0x30, RZ, 0x3c, !PT ;  /* 0x0000003000087812 */ /* 0x000fe400078e3cff */
[----:B------:R-:W-:Y:S02]  /*2af0*/  F2FP.BF16.F32.PACK_AB R38, R41, R40 ;  /* 0x000000282926723e */ /* 0x000fe400000010ff */
[----:B------:R-:W-:Y:S01]  /*2b00*/  F2FP.BF16.F32.PACK_AB R39, R43, R42 ;  /* 0x0000002a2b27723e */ /* 0x000fe200000010ff */
[----:B------:R3:W-:Y:S01]  /*2b10*/  STS.128 [R8+UR11], R28 ;  /* 0x0000001c08007988 */ /* 0x0007e20008000c0b */
[----:B------:R-:W-:-:S02]  /*2b20*/  F2FP.BF16.F32.PACK_AB R45, R47, R46 ;  /* 0x0000002e2f2d723e */ /* 0x000fc400000010ff */
[----:B------:R-:W-:Y:S01]  /*2b30*/  F2FP.BF16.F32.PACK_AB R52, R53, R52 ;  /* 0x000000343534723e */ /* 0x000fe200000010ff */
[----:B------:R3:W-:Y:S01]  /*2b40*/  STS.128 [R8+UR11+0x2000], R92 ;  /* 0x0020005c08007988 */ /* 0x0007e20008000c0b */
[----:B------:R-:W-:Y:S02]  /*2b50*/  F2FP.BF16.F32.PACK_AB R102, R105, R104 ;  /* 0x000000686966723e */ /* 0x000fe400000010ff */
[----:B------:R-:W-:Y:S02]  /*2b60*/  F2FP.BF16.F32.PACK_AB R103, R107, R106 ;  /* 0x0000006a6b67723e */ /* 0x000fe400000010ff */
[----:B------:R-:W-:Y:S02]  /*2b70*/  F2FP.BF16.F32.PACK_AB R109, R111, R110 ;  /* 0x0000006e6f6d723e */ /* 0x000fe400000010ff */
[----:B------:R-:W-:Y:S02]  /*2b80*/  F2FP.BF16.F32.PACK_AB R116, R117, R116 ;  /* 0x000000747574723e */ /* 0x000fe400000010ff */
[----:B------:R-:W-:-:S02]  /*2b90*/  LOP3.LUT R9, R0, 0x40, RZ, 0x3c, !PT ;  /* 0x0000004000097812 */ /* 0x000fc400078e3cff */
[----:B------:R-:W-:Y:S02]  /*2ba0*/  F2FP.BF16.F32.PACK_AB R46, R49, R48 ;  /* 0x00000030312e723e */ /* 0x000fe400000010ff */
[----:B------:R-:W-:Y:S01]  /*2bb0*/  F2FP.BF16.F32.PACK_AB R47, R51, R50 ;  /* 0x00000032332f723e */ /* 0x000fe200000010ff */
[----:B------:R3:W-:Y:S01]  /*2bc0*/  STS.128 [R9+UR11], R36 ;  /* 0x0000002409007988 */ /* 0x0007e20008000c0b */
[----:B------:R-:W-:Y:S02]  /*2bd0*/  F2FP.BF16.F32.PACK_AB R53, R55, R54 ;  /* 0x000000363735723e */ /* 0x000fe400000010ff */
[----:B------:R-:W-:Y:S01]  /*2be0*/  F2FP.BF16.F32.PACK_AB R60, R61, R60 ;  /* 0x0000003c3d3c723e */ /* 0x000fe200000010ff */
[----:B------:R3:W-:Y:S01]  /*2bf0*/  STS.128 [R9+UR11+0x2000], R100 ;  /* 0x0020006409007988 */ /* 0x0007e20008000c0b */
[----:B------:R-:W-:Y:S02]  /*2c00*/  F2FP.BF16.F32.PACK_AB R110, R113, R112 ;  /* 0x00000070716e723e */ /* 0x000fe400000010ff */
[----:B------:R-:W-:-:S02]  /*2c10*/  F2FP.BF16.F32.PACK_AB R111, R115, R114 ;  /* 0x00000072736f723e */ /* 0x000fc400000010ff */
        /* <DEDUP_REMOVED lines=11> */
[----:B--2---:R-:W-:Y:S02]  /*2cd0*/  LOP3.LUT R2, R0, 0x60, RZ, 0x3c, !PT ;  /* 0x0000006000027812 */ /* 0x004fe400078e3cff */
[----:B------:R-:W-:Y:S02]  /*2ce0*/  F2FP.BF16.F32.PACK_AB R62, R65, R64 ;  /* 0x00000040413e723e */ /* 0x000fe400000010ff */
[----:B------:R-:W-:Y:S01]  /*2cf0*/  F2FP.BF16.F32.PACK_AB R63, R67, R66 ;  /* 0x00000042433f723e */ /* 0x000fe200000010ff */
[----:B------:R3:W-:Y:S01]  /*2d00*/  STS.128 [R2+UR11], R52 ;  /* 0x0000003402007988 */ /* 0x0007e20008000c0b */
[----:B------:R-:W-:-:S02]  /*2d10*/  F2FP.BF16.F32.PACK_AB R126, R129, R128 ;  /* 0x00000080817e723e */ /* 0x000fc400000010ff */
[----:B------:R-:W-:Y:S01]  /*2d20*/  F2FP.BF16.F32.PACK_AB R127, R131, R130 ;  /* 0x00000082837f723e */ /* 0x000fe200000010ff */
[----:B------:R3:W-:Y:S01]  /*2d30*/  STS.128 [R2+UR11+0x2000], R116 ;  /* 0x0020007402007988 */ /* 0x0007e20008000c0b */
[----:B------:R-:W-:-:S05]  /*2d40*/  LOP3.LUT R0, R0, 0x70, RZ, 0x3c, !PT ;  /* 0x0000007000007812 */ /* 0x000fca00078e3cff */
[----:B------:R3:W-:Y:S04]  /*2d50*/  STS.128 [R0+UR11], R60 ;  /* 0x0000003c00007988 */ /* 0x0007e80008000c0b */
[----:B------:R3:W-:Y:S01]  /*2d60*/  STS.128 [R0+UR11+0x2000], R124 ;  /* 0x0020007c00007988 */ /* 0x0007e20008000c0b */
[----:B------:R2:W-:Y:S06]  /*2d70*/  MEMBAR.ALL.CTA ;  /* 0x0000000000007992 */ /* 0x0005ec0000008000 */
[----:B--2---:R-:W2:Y:S02]  /*2d80*/  FENCE.VIEW.ASYNC.S ;  /* 0x00000000000073c6 */ /* 0x004ea40000000000 */
[----:B--2---:R-:W-:Y:S06]  /*2d90*/  BAR.SYNC.DEFER_BLOCKING 0x0 ;  /* 0x0000000000007b1d */ /* 0x004fec0000010000 */
[----:B------:R3:W-:Y:S01]  /*2da0*/  UTMASTG.2D [UR4], [UR12] ;  /* 0x000000040c0073b5 */ /* 0x0007e20008008000 */
[----:B------:R0:W-:Y:S01]  /*2db0*/  UTMACMDFLUSH ;  /* 0x00000000000079b7 */ /* 0x0001e20000000000 */
[----:B------:R-:W-:-:S04]  /*2dc0*/  DEPBAR.LE SB0, 0x0 ;  /* 0x000080000000791a */ /* 0x000fc80000000000 */
[----:B------:R-:W-:Y:S08]  /*2dd0*/  BAR.SYNC.DEFER_BLOCKING 0x0 ;  /* 0x0000000000007b1d */ /* 0x000ff00000010000 */
[----:B------:R-:W-:Y:S06]  /*2de0*/  BAR.SYNC.DEFER_BLOCKING 0x0 ;  /* 0x0000000000007b1d */ /* 0x000fec0000010000 */
[----:B---3--:R-:W-:Y:S05]  /*2df0*/  @P1 BRA `(.L_x_67) ;  /* 0x0000000000a01947 */ /* 0x008fea0003800000 */
[----:B------:R-:W2:Y:S01]  /*2e00*/  S2UR UR5, SR_CgaCtaId ;  /* 0x00000000000579c3 */ /* 0x000ea20000008800 */
[----:B------:R-:W-:Y:S01]  /*2e10*/  NOP ;  /* 0x0000000000007918 */ /* 0x000fe20000000000 */
[----:B------:R-:W-:Y:S01]  /*2e20*/  UMOV UR4, 0x50 ;  /* 0x0000005000047882 */ /* 0x000fe20000000000 */
[----:B------:R-:W-:Y:S02]  /*2e30*/  IMAD.U32 R0, RZ, RZ, UR10 ;  /* 0x0000000aff007e24 */ /* 0x000fe4000f8e00ff */
[----:B------:R-:W-:Y:S02]  /*2e40*/  IMAD.MOV.U32 R3, RZ, RZ, 0xff ;  /* 0x000000ffff037424 */ /* 0x000fe400078e00ff */
[----:B------:R-:W-:Y:S01]  /*2e50*/  IMAD.MOV.U32 R7, RZ, RZ, 0x1 ;  /* 0x00000001ff077424 */ /* 0x000fe200078e00ff */
[----:B------:R-:W-:-:S04]  /*2e60*/  LOP3.LUT R0, R0, 0xffff, RZ, 0xc0, !PT ;  /* 0x0000ffff00007812 */ /* 0x000fc800078ec0ff */
[----:B------:R-:W-:-:S05]  /*2e70*/  SHF.R.U32.HI R0, RZ, 0x5, R0 ;  /* 0x00000005ff007819 */ /* 0x000fca0000011600 */
[----:B------:R-:W-:Y:S01]  /*2e80*/  VIADD R2, R0, 0x10 ;  /* 0x0000001000027836 */ /* 0x000fe20000000000 */
[----:B------:R-:W-:Y:S01]  /*2e90*/  SHF.L.U32 R0, R3, R0, RZ ;  /* 0x0000000003007219 */ /* 0x000fe200000006ff */
[----:B--2---:R-:W-:-:S03]  /*2ea0*/  ULEA UR6, UR5, UR4, 0x18 ;  /* 0x0000000405067291 */ /* 0x004fc6000f8ec0ff */
[----:B------:R-:W-:-:S04]  /*2eb0*/  SHF.L.U32 R3, R7, R2, RZ ;  /* 0x0000000207037219 */ /* 0x000fc800000006ff */
[----:B------:R-:W-:Y:S02]  /*2ec0*/  LOP3.LUT R0, R3, R0, RZ, 0xfc, !PT ;  /* 0x0000000003007212 */ /* 0x000fe400078efcff */
[----:B------:R-:W2:Y:S02]  /*2ed0*/  LDS R5, [UR6] ;  /* 0x00000006ff057984 */ /* 0x000ea40008000800 */
[C---:B------:R-:W-:Y:S02]  /*2ee0*/  LOP3.LUT R2, R0.reuse, 0xffff, RZ, 0xc0, !PT ;  /* 0x0000ffff00027812 */ /* 0x040fe400078ec0ff */
[----:B--2---:R-:W-:-:S04]  /*2ef0*/  LOP3.LUT R3, R0, 0xffff, R5, 0x80, !PT ;  /* 0x0000ffff00037812 */ /* 0x004fc800078e8005 */
[----:B------:R-:W-:-:S13]  /*2f00*/  ISETP.NE.AND P0, PT, R3, R2, PT ;  /* 0x000000020300720c */ /* 0x000fda0003f05270 */
[----:B------:R-:W-:Y:S05]  /*2f10*/  @P0 BRA `(.L_x_68) ;  /* 0x0000000000500947 */ /* 0x000fea0003800000 */
[----:B------:R-:W-:Y:S02]  /*2f20*/  SHF.R.U32.HI R5, RZ, 0x10, R5 ;  /* 0x00000010ff057819 */ /* 0x000fe40000011605 */
[----:B------:R-:W-:-:S04]  /*2f30*/  SHF.R.U32.HI R2, RZ, 0x10, R0 ;  /* 0x00000010ff027819 */ /* 0x000fc80000011600 */
[----:B------:R-:W-:-:S04]  /*2f40*/  LOP3.LUT R5, R5, R2, RZ, 0xc0, !PT ;  /* 0x0000000205057212 */ /* 0x000fc800078ec0ff */
[----:B------:R-:W-:-:S13]  /*2f50*/  ISETP.NE.AND P0, PT, R5, R2, PT ;  /* 0x000000020500720c */ /* 0x000fda0003f05270 */
[----:B------:R-:W-:Y:S05]  /*2f60*/  @P0 BRA `(.L_x_69) ;  /* 0x0000000000300947 */ /* 0x000fea0003800000 */
[----:B------:R-:W-:Y:S01]  /*2f70*/  R2UR UR4, R0 ;  /* 0x00000000000472ca */ /* 0x000fe200000e0000 */
[----:B------:R-:W-:Y:S01]  /*2f80*/  VOTEU.ANY UR5, UPT, PT ;  /* 0x0000000000057886 */ /* 0x000fe200038e0100 */
[----:B------:R-:W2:Y:S01]  /*2f90*/  S2R R0, SR_LANEID ;  /* 0x0000000000007919 */ /* 0x000ea20000000000 */
[----:B------:R-:W-:-:S10]  /*2fa0*/  UFLO.U32 UR5, UR5 ;  /* 0x00000005000572bd */ /* 0x000fd400080e0000 */
[----:B------:R-:W-:-:S06]  /*2fb0*/  ULOP3.LUT UR4, URZ, UR4, URZ, 0x33, !UPT ;  /* 0x00000004ff047292 */ /* 0x000fcc000f8e33ff */
[----:B------:R-:W-:-:S04]  /*2fc0*/  IMAD.U32 R2, RZ, RZ, UR4 ;  /* 0x00000004ff027e24 */ /* 0x000fc8000f8e00ff */
[----:B------:R-:W3:Y:S02]  /*2fd0*/  REDUX UR7, R2 ;  /* 0x00000000020773c4 */ /* 0x000ee40000000000 */
[----:B------:R4:W-:Y:S01]  /*2fe0*/  UTCATOMSWS.AND URZ, UR4 ;  /* 0x0000000400ff79e3 */ /* 0x0009e20008000000 */
[----:B--2---:R-:W-:Y:S01]  /*2ff0*/  ISETP.EQ.U32.AND P0, PT, R0, UR5, PT ;  /* 0x0000000500007c0c */ /* 0x004fe2000bf02070 */
[----:B---3--:R-:W-:-:S12]  /*3000*/  IMAD.U32 R0, RZ, RZ, UR7 ;  /* 0x00000007ff007e24 */ /* 0x008fd8000f8e00ff */
[----:B------:R4:W-:Y:S01]  /*3010*/  @P0 ATOMS.AND RZ, [UR6], R0 ;  /* 0x00000000ffff098c */ /* 0x0009e2000a800006 */
[----:B------:R-:W-:Y:S05]  /*3020*/  BRA `(.L_x_67) ;  /* 0x0000000000147947 */ /* 0x000fea0003800000 */
.L_x_69:
[----:B------:R-:W-:-:S07]  /*3030*/  MOV R2, 0x3050 ;  /* 0x0000305000027802 */ /* 0x000fce0000000f00 */
[----:B-1----:R-:W-:Y:S05]  /*3040*/  CALL.REL.NOINC `($__internal_0_$__cuda_sm10x_tcgen05_guardrail_trap_col_being_dealloced_not_returned_by_alloc) ;  /* 0x0000000000447944 */ /* 0x002fea0003c00000 */
[----:B------:R-:W-:Y:S05]  /*3050*/  BRA `(.L_x_67) ;  /* 0x0000000000087947 */ /* 0x000fea0003800000 */
.L_x_68:
[----:B------:R-:W-:-:S07]  /*3060*/  MOV R2, 0x3080 ;  /* 0x0000308000027802 */ /* 0x000fce0000000f00 */
[----:B-1----:R-:W-:Y:S05]  /*3070*/  CALL.REL.NOINC `($__internal_2_$__cuda_sm10x_tcgen05_guardrail_trap_unallocated_columns_being_dealloced) ;  /* 0x0000000000507944 */ /* 0x002fea0003c00000 */
.L_x_67:
[----:B------:R-:W-:Y:S01]  /*3080*/  NOP ;  /* 0x0000000000007918 */ /* 0x000fe20000000000 */
[----:B----4-:R-:W-:Y:S05]  /*3090*/  EXIT ;  /* 0x000000000000794d */ /* 0x010fea0003800000 */
.L_x_56:
[----:B------:R-:W2:Y:S02]  /*30a0*/  SYNCS.PHASECHK.TRANS64.TRYWAIT P0, [UR11+0x28000], RZ ;  /* 0x028000ffff0075a7 */ /* 0x000ea4000800110b */
[----:B--2---:R-:W-:Y:S05]  /*30b0*/  @!P0 BRA `(.L_x_56) ;  /* 0xfffffffc00f88947 */ /* 0x004fea000383ffff */
[----:B------:R-:W-:Y:S05]  /*30c0*/  BRA `(.L_x_70) ;  /* 0xffffffe800847947 */ /* 0x000fea000383ffff */
.L_x_58:
[----:B------:R-:W2:Y:S02]  /*30d0*/  SYNCS.PHASECHK.TRANS64.TRYWAIT P3, [UR11+0x28010], RZ ;  /* 0x028010ffff0075a7 */ /* 0x000ea4000806110b */
[----:B--2---:R-:W-:Y:S05]  /*30e0*/  @!P3 BRA `(.L_x_58) ;  /* 0xfffffffc00f8b947 */ /* 0x004fea000383ffff */
[----:B------:R-:W-:Y:S05]  /*30f0*/  BRA `(.L_x_71) ;  /* 0xffffffec00787947 */ /* 0x000fea000383ffff */
.L_x_59:
[----:B------:R-:W3:Y:S02]  /*3100*/  SYNCS.PHASECHK.TRANS64.TRYWAIT P0, [UR37+0x28000], R3 ;  /* 0x02800003ff0075a7 */ /* 0x000ee40008001125 */
[----:B---3--:R-:W-:Y:S05]  /*3110*/  @!P0 BRA `(.L_x_59) ;  /* 0xfffffffc00f88947 */ /* 0x008fea000383ffff */
[----:B------:R-:W-:Y:S05]  /*3120*/  BRA `(.L_x_72) ;  /* 0xffffffec00f47947 */ /* 0x000fea000383ffff */
.L_x_61:
[----:B------:R-:W3:Y:S02]  /*3130*/  SYNCS.PHASECHK.TRANS64.TRYWAIT P0, [UR37+0x28010], R3 ;  /* 0x02801003ff0075a7 */ /* 0x000ee40008001125 */
[----:B---3--:R-:W-:Y:S05]  /*3140*/  @!P0 BRA `(.L_x_61) ;  /* 0xfffffffc00f88947 */ /* 0x008fea000383ffff */
[----:B------:R-:W-:Y:S05]  /*3150*/  BRA `(.L_x_73) ;  /* 0xfffffff400107947 */ /* 0x000fea000383ffff */
        .weak           $__internal_0_$__cuda_sm10x_tcgen05_guardrail_trap_col_being_dealloced_not_returned_by_alloc
        .type           $__internal_0_$__cuda_sm10x_tcgen05_guardrail_trap_col_being_dealloced_not_returned_by_alloc,@function
        .size           $__internal_0_$__cuda_sm10x_tcgen05_guardrail_trap_col_being_dealloced_not_returned_by_alloc,($__internal_1_$__cuda_sm10x_tcgen05_guardrail_trap_phase_invalid_during_alloc - $__internal_0_$__cuda_sm10x_tcgen05_guardrail_trap_col_being_dealloced_not_returned_by_alloc)
$__internal_0_$__cuda_sm10x_tcgen05_guardrail_trap_col_being_dealloced_not_returned_by_alloc:
[----:B------:R-:W-:Y:S05]  /*3160*/  BPT.TRAP 0x1 ;  /* 0x000000040000795c */ /* 0x000fea0000300000 */
[----:B------:R-:W-:-:S04]  /*3170*/  IMAD.MOV.U32 R3, RZ, RZ, 0x0 ;  /* 0x00000000ff037424 */ /* 0x000fc800078e00ff */
[----:B------:R-:W-:Y:S05]  /*3180*/  RET.REL.NODEC R2 `(gluon_tcgen05) ;  /* 0xffffffcc029c7950 */ /* 0x000fea0003c3ffff */
        .weak           $__internal_1_$__cuda_sm10x_tcgen05_guardrail_trap_phase_invalid_during_alloc
        .type           $__internal_1_$__cuda_sm10x_tcgen05_guardrail_trap_phase_invalid_during_alloc,@function
        .size           $__internal_1_$__cuda_sm10x_tcgen05_guardrail_trap_phase_invalid_during_alloc,($__internal_2_$__cuda_sm10x_tcgen05_guardrail_trap_unallocated_columns_being_dealloced - $__internal_1_$__cuda_sm10x_tcgen05_guardrail_trap_phase_invalid_during_alloc)
$__internal_1_$__cuda_sm10x_tcgen05_guardrail_trap_phase_invalid_during_alloc:
[----:B------:R-:W-:Y:S05]  /*3190*/  BPT.TRAP 0x1 ;  /* 0x000000040000795c */ /* 0x000fea0000300000 */
[----:B------:R-:W-:-:S04]  /*31a0*/  IMAD.MOV.U32 R3, RZ, RZ, 0x0 ;  /* 0x00000000ff037424 */ /* 0x000fc800078e00ff */
[----:B------:R-:W-:Y:S05]  /*31b0*/  RET.REL.NODEC R2 `(gluon_tcgen05) ;  /* 0xffffffcc02907950 */ /* 0x000fea0003c3ffff */
        .weak           $__internal_2_$__cuda_sm10x_tcgen05_guardrail_trap_unallocated_columns_being_dealloced
        .type           $__internal_2_$__cuda_sm10x_tcgen05_guardrail_trap_unallocated_columns_being_dealloced,@function
        .size           $__internal_2_$__cuda_sm10x_tcgen05_guardrail_trap_unallocated_columns_being_dealloced,(.L_x_77 - $__internal_2_$__cuda_sm10x_tcgen05_guardrail_trap_unallocated_columns_being_dealloced)
$__internal_2_$__cuda_sm10x_tcgen05_guardrail_trap_unallocated_columns_being_dealloced:
[----:B------:R-:W-:Y:S05]  /*31c0*/  BPT.TRAP 0x1 ;  /* 0x000000040000795c */ /* 0x000fea0000300000 */
[----:B------:R-:W-:-:S04]  /*31d0*/  IMAD.MOV.U32 R3, RZ, RZ, 0x0 ;  /* 0x00000000ff037424 */ /* 0x000fc800078e00ff */
[----:B------:R-:W-:Y:S05]  /*31e0*/  RET.REL.NODEC R2 `(gluon_tcgen05) ;  /* 0xffffffcc02847950 */ /* 0x000fea0003c3ffff */
.L_x_74:
[----:B------:R-:W-:-:S00]  /*31f0*/  BRA `(.L_x_74) ;  /* 0xfffffffc00fc7947 */ /* 0x000fc0000383ffff */
[----:B------:R-:W-:-:S00]  /*3200*/  NOP ;  /* 0x0000000000007918 */ /* 0x000fc00000000000 */
[----:B------:R-:W-:-:S00]  /*3210*/  NOP ;  /* 0x0000000000007918 */ /* 0x000fc00000000000 */
[----:B------:R-:W-:-:S00]  /*3220*/  NOP ;  /* 0x0000000000007918 */ /* 0x000fc00000000000 */
[----:B------:R-:W-:-:S00]  /*3230*/  NOP ;  /* 0x0000000000007918 */ /* 0x000fc00000000000 */
[----:B------:R-:W-:-:S00]  /*3240*/  NOP ;  /* 0x0000000000007918 */ /* 0x000fc00000000000 */
[----:B------:R-:W-:-:S00]  /*3250*/  NOP ;  /* 0x0000000000007918 */ /* 0x000fc00000000000 */
[----:B------:R-:W-:-:S00]  /*3260*/  NOP ;  /* 0x0000000000007918 */ /* 0x000fc00000000000 */
[----:B------:R-:W-:-:S00]  /*3270*/  NOP ;  /* 0x0000000000007918 */ /* 0x000fc00000000000 */
.L_x_77:


//--------------------- .nv.shared.gluon_tcgen05  --------------------------
	.section	.nv.shared.gluon_tcgen05,"aw",@nobits
	.sectionflags	@""
	.align	16
	.zero		1024


//--------------------- .nv.shared.reserved.0     --------------------------
	.section	.nv.shared.reserved.0,"aw",@nobits
	.align	8
	.weak		__nv_reservedSMEM_offset_0_alias
	.size		__nv_reservedSMEM_offset_0_alias, 0, 64
	.other		__nv_reservedSMEM_offset_0_alias,@"STO_CUDA_RESERVED_SHARED STV_DEFAULT"
__nv_reservedSMEM_offset_0_alias:
	.zero		0
.nv.shared.reserved.0:
	.zero		64
	.weak		__nv_reservedSMEM_allocation_phase
	.type		__nv_reservedSMEM_allocation_phase,@object
	.size		__nv_reservedSMEM_allocation_phase,(.L_0 - __nv_reservedSMEM_allocation_phase)
__nv_reservedSMEM_allocation_phase:
	.zero		1
.L_0:
	.zero		7
	.weak		__nv_reservedSMEM_devtool_atexit_pc
	.type		__nv_reservedSMEM_devtool_atexit_pc,@object
	.size		__nv_reservedSMEM_devtool_atexit_pc,(__nv_reservedSMEM_allocation_mask - __nv_reservedSMEM_devtool_atexit_pc)
__nv_reservedSMEM_devtool_atexit_pc:
	.zero		8
	.weak		__nv_reservedSMEM_allocation_mask
	.type		__nv_reservedSMEM_allocation_mask,@object
	.size		__nv_reservedSMEM_allocation_mask,(.L_2 - __nv_reservedSMEM_allocation_mask)
__nv_reservedSMEM_allocation_mask:
	.zero		4
.L_2:


//--------------------- .nv.constant0.gluon_tcgen05 --------------------------
	.section	.nv.constant0.gluon_tcgen05,"a",@progbits
	.sectionflags	@""
	.align	4
.nv.constant0.gluon_tcgen05:
	.zero		976


//--------------------- SYMBOLS --------------------------

	.type		.nv.reservedSmem.offset0,@object
	.size		.nv.reservedSmem.offset0,0x4
	.type		.nv.reservedSmem.cap,@object
	.size		.nv.reservedSmem.cap,0x4
